//
// Generated by NVIDIA NVVM Compiler
//
// Compiler Build ID: CL-36424714
// Cuda compilation tools, release 13.0, V13.0.88
// Based on NVVM 20.0.0
//

.version 9.0
.target sm_100
.address_size 64

	// .globl	_Z7predictPfS_S_S_ii

.visible .entry _Z7predictPfS_S_S_ii(
	.param .u64 .ptr .align 1 _Z7predictPfS_S_S_ii_param_0,
	.param .u64 .ptr .align 1 _Z7predictPfS_S_S_ii_param_1,
	.param .u64 .ptr .align 1 _Z7predictPfS_S_S_ii_param_2,
	.param .u64 .ptr .align 1 _Z7predictPfS_S_S_ii_param_3,
	.param .u32 _Z7predictPfS_S_S_ii_param_4,
	.param .u32 _Z7predictPfS_S_S_ii_param_5
)
{
	.reg .pred 	%p<11>;
	.reg .b32 	%r<38>;
	.reg .b32 	%f<110>;
	.reg .b64 	%rd<33>;

	ld.param.u64 	%rd12, [_Z7predictPfS_S_S_ii_param_0];
	ld.param.u64 	%rd13, [_Z7predictPfS_S_S_ii_param_1];
	ld.param.u64 	%rd10, [_Z7predictPfS_S_S_ii_param_2];
	ld.param.u64 	%rd11, [_Z7predictPfS_S_S_ii_param_3];
	ld.param.u32 	%r24, [_Z7predictPfS_S_S_ii_param_4];
	ld.param.u32 	%r23, [_Z7predictPfS_S_S_ii_param_5];
	cvta.to.global.u64 	%rd1, %rd12;
	cvta.to.global.u64 	%rd2, %rd13;
	mov.u32 	%r25, %ctaid.x;
	mov.u32 	%r26, %ntid.x;
	mov.u32 	%r27, %tid.x;
	mad.lo.s32 	%r1, %r25, %r26, %r27;
	setp.ge.s32 	%p1, %r1, %r24;
	@%p1 bra 	$L__BB0_15;
	cvta.to.global.u64 	%rd14, %rd10;
	ld.global.f32 	%f109, [%rd14];
	setp.lt.s32 	%p2, %r23, 1;
	@%p2 bra 	$L__BB0_14;
	mul.lo.s32 	%r2, %r23, %r1;
	and.b32  	%r3, %r23, 15;
	setp.lt.u32 	%p3, %r23, 16;
	mov.b32 	%r34, 0;
	@%p3 bra 	$L__BB0_5;
	and.b32  	%r34, %r23, 2147483632;
	neg.s32 	%r32, %r34;
	add.s64 	%rd31, %rd2, 32;
	add.s64 	%rd4, %rd1, 32;
	mov.u32 	%r31, %r2;
$L__BB0_4:
	.pragma "nounroll";
	mul.wide.s32 	%rd15, %r31, 4;
	add.s64 	%rd16, %rd4, %rd15;
	ld.global.f32 	%f16, [%rd31+-32];
	ld.global.f32 	%f17, [%rd16+-32];
	fma.rn.f32 	%f18, %f16, %f17, %f109;
	ld.global.f32 	%f19, [%rd31+-28];
	ld.global.f32 	%f20, [%rd16+-28];
	fma.rn.f32 	%f21, %f19, %f20, %f18;
	ld.global.f32 	%f22, [%rd31+-24];
	ld.global.f32 	%f23, [%rd16+-24];
	fma.rn.f32 	%f24, %f22, %f23, %f21;
	ld.global.f32 	%f25, [%rd31+-20];
	ld.global.f32 	%f26, [%rd16+-20];
	fma.rn.f32 	%f27, %f25, %f26, %f24;
	ld.global.f32 	%f28, [%rd31+-16];
	ld.global.f32 	%f29, [%rd16+-16];
	fma.rn.f32 	%f30, %f28, %f29, %f27;
	ld.global.f32 	%f31, [%rd31+-12];
	ld.global.f32 	%f32, [%rd16+-12];
	fma.rn.f32 	%f33, %f31, %f32, %f30;
	ld.global.f32 	%f34, [%rd31+-8];
	ld.global.f32 	%f35, [%rd16+-8];
	fma.rn.f32 	%f36, %f34, %f35, %f33;
	ld.global.f32 	%f37, [%rd31+-4];
	ld.global.f32 	%f38, [%rd16+-4];
	fma.rn.f32 	%f39, %f37, %f38, %f36;
	ld.global.f32 	%f40, [%rd31];
	ld.global.f32 	%f41, [%rd16];
	fma.rn.f32 	%f42, %f40, %f41, %f39;
	ld.global.f32 	%f43, [%rd31+4];
	ld.global.f32 	%f44, [%rd16+4];
	fma.rn.f32 	%f45, %f43, %f44, %f42;
	ld.global.f32 	%f46, [%rd31+8];
	ld.global.f32 	%f47, [%rd16+8];
	fma.rn.f32 	%f48, %f46, %f47, %f45;
	ld.global.f32 	%f49, [%rd31+12];
	ld.global.f32 	%f50, [%rd16+12];
	fma.rn.f32 	%f51, %f49, %f50, %f48;
	ld.global.f32 	%f52, [%rd31+16];
	ld.global.f32 	%f53, [%rd16+16];
	fma.rn.f32 	%f54, %f52, %f53, %f51;
	ld.global.f32 	%f55, [%rd31+20];
	ld.global.f32 	%f56, [%rd16+20];
	fma.rn.f32 	%f57, %f55, %f56, %f54;
	ld.global.f32 	%f58, [%rd31+24];
	ld.global.f32 	%f59, [%rd16+24];
	fma.rn.f32 	%f60, %f58, %f59, %f57;
	ld.global.f32 	%f61, [%rd31+28];
	ld.global.f32 	%f62, [%rd16+28];
	fma.rn.f32 	%f109, %f61, %f62, %f60;
	add.s32 	%r32, %r32, 16;
	add.s64 	%rd31, %rd31, 64;
	add.s32 	%r31, %r31, 16;
	setp.ne.s32 	%p4, %r32, 0;
	@%p4 bra 	$L__BB0_4;
$L__BB0_5:
	setp.eq.s32 	%p5, %r3, 0;
	@%p5 bra 	$L__BB0_14;
	and.b32  	%r11, %r23, 7;
	setp.lt.u32 	%p6, %r3, 8;
	@%p6 bra 	$L__BB0_8;
	mul.wide.u32 	%rd17, %r34, 4;
	add.s64 	%rd18, %rd2, %rd17;
	ld.global.f32 	%f64, [%rd18];
	add.s32 	%r29, %r34, %r2;
	mul.wide.s32 	%rd19, %r29, 4;
	add.s64 	%rd20, %rd1, %rd19;
	ld.global.f32 	%f65, [%rd20];
	fma.rn.f32 	%f66, %f64, %f65, %f109;
	ld.global.f32 	%f67, [%rd18+4];
	ld.global.f32 	%f68, [%rd20+4];
	fma.rn.f32 	%f69, %f67, %f68, %f66;
	ld.global.f32 	%f70, [%rd18+8];
	ld.global.f32 	%f71, [%rd20+8];
	fma.rn.f32 	%f72, %f70, %f71, %f69;
	ld.global.f32 	%f73, [%rd18+12];
	ld.global.f32 	%f74, [%rd20+12];
	fma.rn.f32 	%f75, %f73, %f74, %f72;
	ld.global.f32 	%f76, [%rd18+16];
	ld.global.f32 	%f77, [%rd20+16];
	fma.rn.f32 	%f78, %f76, %f77, %f75;
	ld.global.f32 	%f79, [%rd18+20];
	ld.global.f32 	%f80, [%rd20+20];
	fma.rn.f32 	%f81, %f79, %f80, %f78;
	ld.global.f32 	%f82, [%rd18+24];
	ld.global.f32 	%f83, [%rd20+24];
	fma.rn.f32 	%f84, %f82, %f83, %f81;
	ld.global.f32 	%f85, [%rd18+28];
	ld.global.f32 	%f86, [%rd20+28];
	fma.rn.f32 	%f109, %f85, %f86, %f84;
	add.s32 	%r34, %r34, 8;
$L__BB0_8:
	setp.eq.s32 	%p7, %r11, 0;
	@%p7 bra 	$L__BB0_14;
	and.b32  	%r14, %r23, 3;
	setp.lt.u32 	%p8, %r11, 4;
	@%p8 bra 	$L__BB0_11;
	mul.wide.u32 	%rd21, %r34, 4;
	add.s64 	%rd22, %rd2, %rd21;
	ld.global.f32 	%f88, [%rd22];
	add.s32 	%r30, %r34, %r2;
	mul.wide.s32 	%rd23, %r30, 4;
	add.s64 	%rd24, %rd1, %rd23;
	ld.global.f32 	%f89, [%rd24];
	fma.rn.f32 	%f90, %f88, %f89, %f109;
	ld.global.f32 	%f91, [%rd22+4];
	ld.global.f32 	%f92, [%rd24+4];
	fma.rn.f32 	%f93, %f91, %f92, %f90;
	ld.global.f32 	%f94, [%rd22+8];
	ld.global.f32 	%f95, [%rd24+8];
	fma.rn.f32 	%f96, %f94, %f95, %f93;
	ld.global.f32 	%f97, [%rd22+12];
	ld.global.f32 	%f98, [%rd24+12];
	fma.rn.f32 	%f109, %f97, %f98, %f96;
	add.s32 	%r34, %r34, 4;
$L__BB0_11:
	setp.eq.s32 	%p9, %r14, 0;
	@%p9 bra 	$L__BB0_14;
	add.s32 	%r37, %r34, %r2;
	mul.wide.u32 	%rd25, %r34, 4;
	add.s64 	%rd32, %rd2, %rd25;
	neg.s32 	%r36, %r14;
$L__BB0_13:
	.pragma "nounroll";
	mul.wide.s32 	%rd26, %r37, 4;
	add.s64 	%rd27, %rd1, %rd26;
	ld.global.f32 	%f99, [%rd32];
	ld.global.f32 	%f100, [%rd27];
	fma.rn.f32 	%f109, %f99, %f100, %f109;
	add.s32 	%r37, %r37, 1;
	add.s64 	%rd32, %rd32, 4;
	add.s32 	%r36, %r36, 1;
	setp.ne.s32 	%p10, %r36, 0;
	@%p10 bra 	$L__BB0_13;
$L__BB0_14:
	cvta.to.global.u64 	%rd28, %rd11;
	mul.wide.s32 	%rd29, %r1, 4;
	add.s64 	%rd30, %rd28, %rd29;
	st.global.f32 	[%rd30], %f109;
$L__BB0_15:
	ret;

}
	// .globl	_Z16compute_gradientPfS_S_S_S_S_ii
.visible .entry _Z16compute_gradientPfS_S_S_S_S_ii(
	.param .u64 .ptr .align 1 _Z16compute_gradientPfS_S_S_S_S_ii_param_0,
	.param .u64 .ptr .align 1 _Z16compute_gradientPfS_S_S_S_S_ii_param_1,
	.param .u64 .ptr .align 1 _Z16compute_gradientPfS_S_S_S_S_ii_param_2,
	.param .u64 .ptr .align 1 _Z16compute_gradientPfS_S_S_S_S_ii_param_3,
	.param .u64 .ptr .align 1 _Z16compute_gradientPfS_S_S_S_S_ii_param_4,
	.param .u64 .ptr .align 1 _Z16compute_gradientPfS_S_S_S_S_ii_param_5,
	.param .u32 _Z16compute_gradientPfS_S_S_S_S_ii_param_6,
	.param .u32 _Z16compute_gradientPfS_S_S_S_S_ii_param_7
)
{
	.reg .pred 	%p<20>;
	.reg .b32 	%r<70>;
	.reg .b32 	%f<200>;
	.reg .b64 	%rd<59>;

	ld.param.u64 	%rd20, [_Z16compute_gradientPfS_S_S_S_S_ii_param_0];
	ld.param.u64 	%rd17, [_Z16compute_gradientPfS_S_S_S_S_ii_param_1];
	ld.param.u64 	%rd21, [_Z16compute_gradientPfS_S_S_S_S_ii_param_2];
	ld.param.u64 	%rd22, [_Z16compute_gradientPfS_S_S_S_S_ii_param_4];
	ld.param.u64 	%rd19, [_Z16compute_gradientPfS_S_S_S_S_ii_param_5];
	ld.param.u32 	%r45, [_Z16compute_gradientPfS_S_S_S_S_ii_param_6];
	ld.param.u32 	%r44, [_Z16compute_gradientPfS_S_S_S_S_ii_param_7];
	cvta.to.global.u64 	%rd1, %rd22;
	cvta.to.global.u64 	%rd2, %rd21;
	cvta.to.global.u64 	%rd3, %rd20;
	mov.u32 	%r46, %ctaid.x;
	mov.u32 	%r47, %ntid.x;
	mov.u32 	%r48, %tid.x;
	mad.lo.s32 	%r1, %r46, %r47, %r48;
	setp.ge.s32 	%p1, %r1, %r45;
	@%p1 bra 	$L__BB1_28;
	cvta.to.global.u64 	%rd23, %rd19;
	ld.global.f32 	%f199, [%rd23];
	setp.lt.s32 	%p2, %r44, 1;
	@%p2 bra 	$L__BB1_14;
	mul.lo.s32 	%r2, %r44, %r1;
	and.b32  	%r3, %r44, 15;
	setp.lt.u32 	%p3, %r44, 16;
	mov.b32 	%r59, 0;
	@%p3 bra 	$L__BB1_5;
	and.b32  	%r59, %r44, 2147483632;
	neg.s32 	%r57, %r59;
	add.s64 	%rd55, %rd1, 32;
	add.s64 	%rd5, %rd3, 32;
	mov.u32 	%r56, %r2;
$L__BB1_4:
	.pragma "nounroll";
	mul.wide.s32 	%rd24, %r56, 4;
	add.s64 	%rd25, %rd5, %rd24;
	ld.global.f32 	%f17, [%rd55+-32];
	ld.global.f32 	%f18, [%rd25+-32];
	fma.rn.f32 	%f19, %f17, %f18, %f199;
	ld.global.f32 	%f20, [%rd55+-28];
	ld.global.f32 	%f21, [%rd25+-28];
	fma.rn.f32 	%f22, %f20, %f21, %f19;
	ld.global.f32 	%f23, [%rd55+-24];
	ld.global.f32 	%f24, [%rd25+-24];
	fma.rn.f32 	%f25, %f23, %f24, %f22;
	ld.global.f32 	%f26, [%rd55+-20];
	ld.global.f32 	%f27, [%rd25+-20];
	fma.rn.f32 	%f28, %f26, %f27, %f25;
	ld.global.f32 	%f29, [%rd55+-16];
	ld.global.f32 	%f30, [%rd25+-16];
	fma.rn.f32 	%f31, %f29, %f30, %f28;
	ld.global.f32 	%f32, [%rd55+-12];
	ld.global.f32 	%f33, [%rd25+-12];
	fma.rn.f32 	%f34, %f32, %f33, %f31;
	ld.global.f32 	%f35, [%rd55+-8];
	ld.global.f32 	%f36, [%rd25+-8];
	fma.rn.f32 	%f37, %f35, %f36, %f34;
	ld.global.f32 	%f38, [%rd55+-4];
	ld.global.f32 	%f39, [%rd25+-4];
	fma.rn.f32 	%f40, %f38, %f39, %f37;
	ld.global.f32 	%f41, [%rd55];
	ld.global.f32 	%f42, [%rd25];
	fma.rn.f32 	%f43, %f41, %f42, %f40;
	ld.global.f32 	%f44, [%rd55+4];
	ld.global.f32 	%f45, [%rd25+4];
	fma.rn.f32 	%f46, %f44, %f45, %f43;
	ld.global.f32 	%f47, [%rd55+8];
	ld.global.f32 	%f48, [%rd25+8];
	fma.rn.f32 	%f49, %f47, %f48, %f46;
	ld.global.f32 	%f50, [%rd55+12];
	ld.global.f32 	%f51, [%rd25+12];
	fma.rn.f32 	%f52, %f50, %f51, %f49;
	ld.global.f32 	%f53, [%rd55+16];
	ld.global.f32 	%f54, [%rd25+16];
	fma.rn.f32 	%f55, %f53, %f54, %f52;
	ld.global.f32 	%f56, [%rd55+20];
	ld.global.f32 	%f57, [%rd25+20];
	fma.rn.f32 	%f58, %f56, %f57, %f55;
	ld.global.f32 	%f59, [%rd55+24];
	ld.global.f32 	%f60, [%rd25+24];
	fma.rn.f32 	%f61, %f59, %f60, %f58;
	ld.global.f32 	%f62, [%rd55+28];
	ld.global.f32 	%f63, [%rd25+28];
	fma.rn.f32 	%f199, %f62, %f63, %f61;
	add.s32 	%r57, %r57, 16;
	add.s64 	%rd55, %rd55, 64;
	add.s32 	%r56, %r56, 16;
	setp.ne.s32 	%p4, %r57, 0;
	@%p4 bra 	$L__BB1_4;
$L__BB1_5:
	setp.eq.s32 	%p5, %r3, 0;
	@%p5 bra 	$L__BB1_14;
	and.b32  	%r11, %r44, 7;
	setp.lt.u32 	%p6, %r3, 8;
	@%p6 bra 	$L__BB1_8;
	mul.wide.u32 	%rd26, %r59, 4;
	add.s64 	%rd27, %rd1, %rd26;
	ld.global.f32 	%f65, [%rd27];
	add.s32 	%r50, %r59, %r2;
	mul.wide.s32 	%rd28, %r50, 4;
	add.s64 	%rd29, %rd3, %rd28;
	ld.global.f32 	%f66, [%rd29];
	fma.rn.f32 	%f67, %f65, %f66, %f199;
	ld.global.f32 	%f68, [%rd27+4];
	ld.global.f32 	%f69, [%rd29+4];
	fma.rn.f32 	%f70, %f68, %f69, %f67;
	ld.global.f32 	%f71, [%rd27+8];
	ld.global.f32 	%f72, [%rd29+8];
	fma.rn.f32 	%f73, %f71, %f72, %f70;
	ld.global.f32 	%f74, [%rd27+12];
	ld.global.f32 	%f75, [%rd29+12];
	fma.rn.f32 	%f76, %f74, %f75, %f73;
	ld.global.f32 	%f77, [%rd27+16];
	ld.global.f32 	%f78, [%rd29+16];
	fma.rn.f32 	%f79, %f77, %f78, %f76;
	ld.global.f32 	%f80, [%rd27+20];
	ld.global.f32 	%f81, [%rd29+20];
	fma.rn.f32 	%f82, %f80, %f81, %f79;
	ld.global.f32 	%f83, [%rd27+24];
	ld.global.f32 	%f84, [%rd29+24];
	fma.rn.f32 	%f85, %f83, %f84, %f82;
	ld.global.f32 	%f86, [%rd27+28];
	ld.global.f32 	%f87, [%rd29+28];
	fma.rn.f32 	%f199, %f86, %f87, %f85;
	add.s32 	%r59, %r59, 8;
$L__BB1_8:
	setp.eq.s32 	%p7, %r11, 0;
	@%p7 bra 	$L__BB1_14;
	and.b32  	%r14, %r44, 3;
	setp.lt.u32 	%p8, %r11, 4;
	@%p8 bra 	$L__BB1_11;
	mul.wide.u32 	%rd30, %r59, 4;
	add.s64 	%rd31, %rd1, %rd30;
	ld.global.f32 	%f89, [%rd31];
	add.s32 	%r51, %r59, %r2;
	mul.wide.s32 	%rd32, %r51, 4;
	add.s64 	%rd33, %rd3, %rd32;
	ld.global.f32 	%f90, [%rd33];
	fma.rn.f32 	%f91, %f89, %f90, %f199;
	ld.global.f32 	%f92, [%rd31+4];
	ld.global.f32 	%f93, [%rd33+4];
	fma.rn.f32 	%f94, %f92, %f93, %f91;
	ld.global.f32 	%f95, [%rd31+8];
	ld.global.f32 	%f96, [%rd33+8];
	fma.rn.f32 	%f97, %f95, %f96, %f94;
	ld.global.f32 	%f98, [%rd31+12];
	ld.global.f32 	%f99, [%rd33+12];
	fma.rn.f32 	%f199, %f98, %f99, %f97;
	add.s32 	%r59, %r59, 4;
$L__BB1_11:
	setp.eq.s32 	%p9, %r14, 0;
	@%p9 bra 	$L__BB1_14;
	add.s32 	%r62, %r59, %r2;
	mul.wide.u32 	%rd34, %r59, 4;
	add.s64 	%rd56, %rd1, %rd34;
	neg.s32 	%r61, %r14;
$L__BB1_13:
	.pragma "nounroll";
	mul.wide.s32 	%rd35, %r62, 4;
	add.s64 	%rd36, %rd3, %rd35;
	ld.global.f32 	%f100, [%rd56];
	ld.global.f32 	%f101, [%rd36];
	fma.rn.f32 	%f199, %f100, %f101, %f199;
	add.s32 	%r62, %r62, 1;
	add.s64 	%rd56, %rd56, 4;
	add.s32 	%r61, %r61, 1;
	setp.ne.s32 	%p10, %r61, 0;
	@%p10 bra 	$L__BB1_13;
$L__BB1_14:
	setp.lt.s32 	%p11, %r44, 1;
	cvta.to.global.u64 	%rd37, %rd17;
	mul.wide.s32 	%rd38, %r1, 4;
	add.s64 	%rd39, %rd37, %rd38;
	ld.global.f32 	%f102, [%rd39];
	sub.f32 	%f15, %f199, %f102;
	@%p11 bra 	$L__BB1_27;
	mul.lo.s32 	%r23, %r44, %r1;
	setp.lt.u32 	%p12, %r44, 16;
	mov.b32 	%r66, 0;
	@%p12 bra 	$L__BB1_18;
	and.b32  	%r66, %r44, 2147483632;
	neg.s32 	%r64, %r66;
	add.s64 	%rd57, %rd2, 32;
	mov.u32 	%r63, %r23;
$L__BB1_17:
	.pragma "nounroll";
	mul.wide.s32 	%rd40, %r63, 4;
	add.s64 	%rd41, %rd3, %rd40;
	ld.global.f32 	%f103, [%rd41];
	mul.f32 	%f104, %f15, %f103;
	atom.global.add.f32 	%f105, [%rd57+-32], %f104;
	ld.global.f32 	%f106, [%rd41+4];
	mul.f32 	%f107, %f15, %f106;
	atom.global.add.f32 	%f108, [%rd57+-28], %f107;
	ld.global.f32 	%f109, [%rd41+8];
	mul.f32 	%f110, %f15, %f109;
	atom.global.add.f32 	%f111, [%rd57+-24], %f110;
	ld.global.f32 	%f112, [%rd41+12];
	mul.f32 	%f113, %f15, %f112;
	atom.global.add.f32 	%f114, [%rd57+-20], %f113;
	ld.global.f32 	%f115, [%rd41+16];
	mul.f32 	%f116, %f15, %f115;
	atom.global.add.f32 	%f117, [%rd57+-16], %f116;
	ld.global.f32 	%f118, [%rd41+20];
	mul.f32 	%f119, %f15, %f118;
	atom.global.add.f32 	%f120, [%rd57+-12], %f119;
	ld.global.f32 	%f121, [%rd41+24];
	mul.f32 	%f122, %f15, %f121;
	atom.global.add.f32 	%f123, [%rd57+-8], %f122;
	ld.global.f32 	%f124, [%rd41+28];
	mul.f32 	%f125, %f15, %f124;
	atom.global.add.f32 	%f126, [%rd57+-4], %f125;
	ld.global.f32 	%f127, [%rd41+32];
	mul.f32 	%f128, %f15, %f127;
	atom.global.add.f32 	%f129, [%rd57], %f128;
	ld.global.f32 	%f130, [%rd41+36];
	mul.f32 	%f131, %f15, %f130;
	atom.global.add.f32 	%f132, [%rd57+4], %f131;
	ld.global.f32 	%f133, [%rd41+40];
	mul.f32 	%f134, %f15, %f133;
	atom.global.add.f32 	%f135, [%rd57+8], %f134;
	ld.global.f32 	%f136, [%rd41+44];
	mul.f32 	%f137, %f15, %f136;
	atom.global.add.f32 	%f138, [%rd57+12], %f137;
	ld.global.f32 	%f139, [%rd41+48];
	mul.f32 	%f140, %f15, %f139;
	atom.global.add.f32 	%f141, [%rd57+16], %f140;
	ld.global.f32 	%f142, [%rd41+52];
	mul.f32 	%f143, %f15, %f142;
	atom.global.add.f32 	%f144, [%rd57+20], %f143;
	ld.global.f32 	%f145, [%rd41+56];
	mul.f32 	%f146, %f15, %f145;
	atom.global.add.f32 	%f147, [%rd57+24], %f146;
	ld.global.f32 	%f148, [%rd41+60];
	mul.f32 	%f149, %f15, %f148;
	atom.global.add.f32 	%f150, [%rd57+28], %f149;
	add.s32 	%r64, %r64, 16;
	add.s64 	%rd57, %rd57, 64;
	add.s32 	%r63, %r63, 16;
	setp.ne.s32 	%p13, %r64, 0;
	@%p13 bra 	$L__BB1_17;
$L__BB1_18:
	and.b32  	%r31, %r44, 15;
	setp.eq.s32 	%p14, %r31, 0;
	@%p14 bra 	$L__BB1_27;
	and.b32  	%r32, %r44, 7;
	setp.lt.u32 	%p15, %r31, 8;
	@%p15 bra 	$L__BB1_21;
	mul.wide.u32 	%rd42, %r66, 4;
	add.s64 	%rd43, %rd2, %rd42;
	add.s32 	%r54, %r66, %r23;
	mul.wide.s32 	%rd44, %r54, 4;
	add.s64 	%rd45, %rd3, %rd44;
	ld.global.f32 	%f151, [%rd45];
	mul.f32 	%f152, %f15, %f151;
	atom.global.add.f32 	%f153, [%rd43], %f152;
	ld.global.f32 	%f154, [%rd45+4];
	mul.f32 	%f155, %f15, %f154;
	atom.global.add.f32 	%f156, [%rd43+4], %f155;
	ld.global.f32 	%f157, [%rd45+8];
	mul.f32 	%f158, %f15, %f157;
	atom.global.add.f32 	%f159, [%rd43+8], %f158;
	ld.global.f32 	%f160, [%rd45+12];
	mul.f32 	%f161, %f15, %f160;
	atom.global.add.f32 	%f162, [%rd43+12], %f161;
	ld.global.f32 	%f163, [%rd45+16];
	mul.f32 	%f164, %f15, %f163;
	atom.global.add.f32 	%f165, [%rd43+16], %f164;
	ld.global.f32 	%f166, [%rd45+20];
	mul.f32 	%f167, %f15, %f166;
	atom.global.add.f32 	%f168, [%rd43+20], %f167;
	ld.global.f32 	%f169, [%rd45+24];
	mul.f32 	%f170, %f15, %f169;
	atom.global.add.f32 	%f171, [%rd43+24], %f170;
	ld.global.f32 	%f172, [%rd45+28];
	mul.f32 	%f173, %f15, %f172;
	atom.global.add.f32 	%f174, [%rd43+28], %f173;
	add.s32 	%r66, %r66, 8;
$L__BB1_21:
	setp.eq.s32 	%p16, %r32, 0;
	@%p16 bra 	$L__BB1_27;
	and.b32  	%r35, %r44, 3;
	setp.lt.u32 	%p17, %r32, 4;
	@%p17 bra 	$L__BB1_24;
	mul.wide.u32 	%rd46, %r66, 4;
	add.s64 	%rd47, %rd2, %rd46;
	add.s32 	%r55, %r66, %r23;
	mul.wide.s32 	%rd48, %r55, 4;
	add.s64 	%rd49, %rd3, %rd48;
	ld.global.f32 	%f175, [%rd49];
	mul.f32 	%f176, %f15, %f175;
	atom.global.add.f32 	%f177, [%rd47], %f176;
	ld.global.f32 	%f178, [%rd49+4];
	mul.f32 	%f179, %f15, %f178;
	atom.global.add.f32 	%f180, [%rd47+4], %f179;
	ld.global.f32 	%f181, [%rd49+8];
	mul.f32 	%f182, %f15, %f181;
	atom.global.add.f32 	%f183, [%rd47+8], %f182;
	ld.global.f32 	%f184, [%rd49+12];
	mul.f32 	%f185, %f15, %f184;
	atom.global.add.f32 	%f186, [%rd47+12], %f185;
	add.s32 	%r66, %r66, 4;
$L__BB1_24:
	setp.eq.s32 	%p18, %r35, 0;
	@%p18 bra 	$L__BB1_27;
	add.s32 	%r69, %r66, %r23;
	mul.wide.u32 	%rd50, %r66, 4;
	add.s64 	%rd58, %rd2, %rd50;
	neg.s32 	%r68, %r35;
$L__BB1_26:
	.pragma "nounroll";
	mul.wide.s32 	%rd51, %r69, 4;
	add.s64 	%rd52, %rd3, %rd51;
	ld.global.f32 	%f187, [%rd52];
	mul.f32 	%f188, %f15, %f187;
	atom.global.add.f32 	%f189, [%rd58], %f188;
	add.s32 	%r69, %r69, 1;
	add.s64 	%rd58, %rd58, 4;
	add.s32 	%r68, %r68, 1;
	setp.ne.s32 	%p19, %r68, 0;
	@%p19 bra 	$L__BB1_26;
$L__BB1_27:
	ld.param.u64 	%rd54, [_Z16compute_gradientPfS_S_S_S_S_ii_param_3];
	cvta.to.global.u64 	%rd53, %rd54;
	atom.global.add.f32 	%f190, [%rd53], %f15;
$L__BB1_28:
	ret;

}
	// .globl	_Z13update_paramsPfS_S_S_fii
.visible .entry _Z13update_paramsPfS_S_S_fii(
	.param .u64 .ptr .align 1 _Z13update_paramsPfS_S_S_fii_param_0,
	.param .u64 .ptr .align 1 _Z13update_paramsPfS_S_S_fii_param_1,
	.param .u64 .ptr .align 1 _Z13update_paramsPfS_S_S_fii_param_2,
	.param .u64 .ptr .align 1 _Z13update_paramsPfS_S_S_fii_param_3,
	.param .f32 _Z13update_paramsPfS_S_S_fii_param_4,
	.param .u32 _Z13update_paramsPfS_S_S_fii_param_5,
	.param .u32 _Z13update_paramsPfS_S_S_fii_param_6
)
{
	.reg .pred 	%p<11>;
	.reg .b32 	%r<26>;
	.reg .b32 	%f<84>;
	.reg .b64 	%rd<26>;

	ld.param.u64 	%rd11, [_Z13update_paramsPfS_S_S_fii_param_0];
	ld.param.u64 	%rd9, [_Z13update_paramsPfS_S_S_fii_param_1];
	ld.param.u64 	%rd12, [_Z13update_paramsPfS_S_S_fii_param_2];
	ld.param.u64 	%rd10, [_Z13update_paramsPfS_S_S_fii_param_3];
	ld.param.f32 	%f2, [_Z13update_paramsPfS_S_S_fii_param_4];
	ld.param.u32 	%r12, [_Z13update_paramsPfS_S_S_fii_param_5];
	ld.param.u32 	%r13, [_Z13update_paramsPfS_S_S_fii_param_6];
	cvta.to.global.u64 	%rd1, %rd11;
	cvta.to.global.u64 	%rd2, %rd12;
	mov.u32 	%r14, %tid.x;
	setp.ne.s32 	%p1, %r14, 0;
	@%p1 bra 	$L__BB2_14;
	setp.lt.s32 	%p2, %r13, 1;
	@%p2 bra 	$L__BB2_13;
	cvt.rn.f32.s32 	%f1, %r12;
	and.b32  	%r1, %r13, 7;
	setp.lt.u32 	%p3, %r13, 8;
	mov.b32 	%r24, 0;
	@%p3 bra 	$L__BB2_5;
	and.b32  	%r24, %r13, 2147483640;
	neg.s32 	%r22, %r24;
	add.s64 	%rd25, %rd2, 16;
	add.s64 	%rd24, %rd1, 16;
$L__BB2_4:
	.pragma "nounroll";
	ld.global.f32 	%f3, [%rd25+-16];
	div.rn.f32 	%f4, %f3, %f1;
	mul.f32 	%f5, %f2, %f4;
	ld.global.f32 	%f6, [%rd24+-16];
	sub.f32 	%f7, %f6, %f5;
	st.global.f32 	[%rd24+-16], %f7;
	mov.b32 	%r16, 0;
	st.global.u32 	[%rd25+-16], %r16;
	ld.global.f32 	%f8, [%rd25+-12];
	div.rn.f32 	%f9, %f8, %f1;
	mul.f32 	%f10, %f2, %f9;
	ld.global.f32 	%f11, [%rd24+-12];
	sub.f32 	%f12, %f11, %f10;
	st.global.f32 	[%rd24+-12], %f12;
	st.global.u32 	[%rd25+-12], %r16;
	ld.global.f32 	%f13, [%rd25+-8];
	div.rn.f32 	%f14, %f13, %f1;
	mul.f32 	%f15, %f2, %f14;
	ld.global.f32 	%f16, [%rd24+-8];
	sub.f32 	%f17, %f16, %f15;
	st.global.f32 	[%rd24+-8], %f17;
	st.global.u32 	[%rd25+-8], %r16;
	ld.global.f32 	%f18, [%rd25+-4];
	div.rn.f32 	%f19, %f18, %f1;
	mul.f32 	%f20, %f2, %f19;
	ld.global.f32 	%f21, [%rd24+-4];
	sub.f32 	%f22, %f21, %f20;
	st.global.f32 	[%rd24+-4], %f22;
	st.global.u32 	[%rd25+-4], %r16;
	ld.global.f32 	%f23, [%rd25];
	div.rn.f32 	%f24, %f23, %f1;
	mul.f32 	%f25, %f2, %f24;
	ld.global.f32 	%f26, [%rd24];
	sub.f32 	%f27, %f26, %f25;
	st.global.f32 	[%rd24], %f27;
	st.global.u32 	[%rd25], %r16;
	ld.global.f32 	%f28, [%rd25+4];
	div.rn.f32 	%f29, %f28, %f1;
	mul.f32 	%f30, %f2, %f29;
	ld.global.f32 	%f31, [%rd24+4];
	sub.f32 	%f32, %f31, %f30;
	st.global.f32 	[%rd24+4], %f32;
	st.global.u32 	[%rd25+4], %r16;
	ld.global.f32 	%f33, [%rd25+8];
	div.rn.f32 	%f34, %f33, %f1;
	mul.f32 	%f35, %f2, %f34;
	ld.global.f32 	%f36, [%rd24+8];
	sub.f32 	%f37, %f36, %f35;
	st.global.f32 	[%rd24+8], %f37;
	st.global.u32 	[%rd25+8], %r16;
	ld.global.f32 	%f38, [%rd25+12];
	div.rn.f32 	%f39, %f38, %f1;
	mul.f32 	%f40, %f2, %f39;
	ld.global.f32 	%f41, [%rd24+12];
	sub.f32 	%f42, %f41, %f40;
	st.global.f32 	[%rd24+12], %f42;
	st.global.u32 	[%rd25+12], %r16;
	add.s32 	%r22, %r22, 8;
	add.s64 	%rd25, %rd25, 32;
	add.s64 	%rd24, %rd24, 32;
	setp.ne.s32 	%p4, %r22, 0;
	@%p4 bra 	$L__BB2_4;
$L__BB2_5:
	setp.eq.s32 	%p5, %r1, 0;
	@%p5 bra 	$L__BB2_13;
	and.b32  	%r7, %r13, 3;
	setp.lt.u32 	%p6, %r1, 4;
	@%p6 bra 	$L__BB2_8;
	mul.wide.u32 	%rd13, %r24, 4;
	add.s64 	%rd14, %rd2, %rd13;
	ld.global.f32 	%f43, [%rd14];
	div.rn.f32 	%f44, %f43, %f1;
	mul.f32 	%f45, %f2, %f44;
	add.s64 	%rd15, %rd1, %rd13;
	ld.global.f32 	%f46, [%rd15];
	sub.f32 	%f47, %f46, %f45;
	st.global.f32 	[%rd15], %f47;
	mov.b32 	%r17, 0;
	st.global.u32 	[%rd14], %r17;
	ld.global.f32 	%f48, [%rd14+4];
	div.rn.f32 	%f49, %f48, %f1;
	mul.f32 	%f50, %f2, %f49;
	ld.global.f32 	%f51, [%rd15+4];
	sub.f32 	%f52, %f51, %f50;
	st.global.f32 	[%rd15+4], %f52;
	st.global.u32 	[%rd14+4], %r17;
	ld.global.f32 	%f53, [%rd14+8];
	div.rn.f32 	%f54, %f53, %f1;
	mul.f32 	%f55, %f2, %f54;
	ld.global.f32 	%f56, [%rd15+8];
	sub.f32 	%f57, %f56, %f55;
	st.global.f32 	[%rd15+8], %f57;
	st.global.u32 	[%rd14+8], %r17;
	ld.global.f32 	%f58, [%rd14+12];
	div.rn.f32 	%f59, %f58, %f1;
	mul.f32 	%f60, %f2, %f59;
	ld.global.f32 	%f61, [%rd15+12];
	sub.f32 	%f62, %f61, %f60;
	st.global.f32 	[%rd15+12], %f62;
	st.global.u32 	[%rd14+12], %r17;
	add.s32 	%r24, %r24, 4;
$L__BB2_8:
	setp.eq.s32 	%p7, %r7, 0;
	@%p7 bra 	$L__BB2_13;
	setp.eq.s32 	%p8, %r7, 1;
	@%p8 bra 	$L__BB2_11;
	mul.wide.u32 	%rd16, %r24, 4;
	add.s64 	%rd17, %rd2, %rd16;
	ld.global.f32 	%f63, [%rd17];
	div.rn.f32 	%f64, %f63, %f1;
	mul.f32 	%f65, %f2, %f64;
	add.s64 	%rd18, %rd1, %rd16;
	ld.global.f32 	%f66, [%rd18];
	sub.f32 	%f67, %f66, %f65;
	st.global.f32 	[%rd18], %f67;
	mov.b32 	%r18, 0;
	st.global.u32 	[%rd17], %r18;
	ld.global.f32 	%f68, [%rd17+4];
	div.rn.f32 	%f69, %f68, %f1;
	mul.f32 	%f70, %f2, %f69;
	ld.global.f32 	%f71, [%rd18+4];
	sub.f32 	%f72, %f71, %f70;
	st.global.f32 	[%rd18+4], %f72;
	st.global.u32 	[%rd17+4], %r18;
	add.s32 	%r24, %r24, 2;
$L__BB2_11:
	and.b32  	%r19, %r13, 1;
	setp.eq.b32 	%p9, %r19, 1;
	not.pred 	%p10, %p9;
	@%p10 bra 	$L__BB2_13;
	mul.wide.u32 	%rd19, %r24, 4;
	add.s64 	%rd20, %rd2, %rd19;
	ld.global.f32 	%f73, [%rd20];
	div.rn.f32 	%f74, %f73, %f1;
	mul.f32 	%f75, %f2, %f74;
	add.s64 	%rd21, %rd1, %rd19;
	ld.global.f32 	%f76, [%rd21];
	sub.f32 	%f77, %f76, %f75;
	st.global.f32 	[%rd21], %f77;
	mov.b32 	%r20, 0;
	st.global.u32 	[%rd20], %r20;
$L__BB2_13:
	cvta.to.global.u64 	%rd22, %rd9;
	cvta.to.global.u64 	%rd23, %rd10;
	ld.global.f32 	%f78, [%rd23];
	cvt.rn.f32.s32 	%f79, %r12;
	div.rn.f32 	%f80, %f78, %f79;
	mul.f32 	%f81, %f2, %f80;
	ld.global.f32 	%f82, [%rd22];
	sub.f32 	%f83, %f82, %f81;
	st.global.f32 	[%rd22], %f83;
	mov.b32 	%r21, 0;
	st.global.u32 	[%rd23], %r21;
$L__BB2_14:
	ret;

}


// ===== COMPILED SASS (sm_100) =====

	.target	sm_100

	.elftype	@"ET_EXEC"


//--------------------- .note.nv.tkinfo           --------------------------
	.section	.note.nv.tkinfo,"",@"SHT_NOTE"
	.sectionflags	@"SHF_NOTE_NV_TKINFO"
	.tkinfo
        /*0018*/ 	.word	0x00000002
        /*0030*/ 	.string	""
        /*0030*/ 	.string	"ptxas"
        /*0030*/ 	.string	"Cuda compilation tools, release 13.0, V13.0.88"
        /*0030*/ 	.string	"Build cuda_13.0.r13.0/compiler.36424714_0"
        /*0030*/ 	.string	"-arch sm_100 -m 64 "



//--------------------- .note.nv.cuinfo           --------------------------
	.section	.note.nv.cuinfo,"",@"SHT_NOTE"
	.sectionflags	@"SHF_NOTE_NV_CUINFO"
        /*0018*/ 	.short	0x0002
        /*001a*/ 	.short	0x0064
        /*001c*/ 	.short	0x0082
	.zero		2


//--------------------- .nv.info                  --------------------------
	.section	.nv.info,"",@"SHT_CUDA_INFO"
	.align	4


	//----- nvinfo : EIATTR_REGCOUNT
	.align		4
        /*0000*/ 	.byte	0x04, 0x2f
        /*0002*/ 	.short	(.L_1 - .L_0)
	.align		4
.L_0:
        /*0004*/ 	.word	index@(_Z7predictPfS_S_S_ii)
        /*0008*/ 	.word	0x0000001f


	//----- nvinfo : EIATTR_FRAME_SIZE
	.align		4
.L_1:
        /*000c*/ 	.byte	0x04, 0x11
        /*000e*/ 	.short	(.L_3 - .L_2)
	.align		4
.L_2:
        /*0010*/ 	.word	index@(_Z7predictPfS_S_S_ii)
        /*0014*/ 	.word	0x00000000


	//----- nvinfo : EIATTR_REGCOUNT
	.align		4
.L_3:
        /*0018*/ 	.byte	0x04, 0x2f
        /*001a*/ 	.short	(.L_5 - .L_4)
	.align		4
.L_4:
        /*001c*/ 	.word	index@(_Z16compute_gradientPfS_S_S_S_S_ii)
        /*0020*/ 	.word	0x0000001f


	//----- nvinfo : EIATTR_FRAME_SIZE
	.align		4
.L_5:
        /*0024*/ 	.byte	0x04, 0x11
        /*0026*/ 	.short	(.L_7 - .L_6)
	.align		4
.L_6:
        /*0028*/ 	.word	index@(_Z16compute_gradientPfS_S_S_S_S_ii)
        /*002c*/ 	.word	0x00000000


	//----- nvinfo : EIATTR_REGCOUNT
	.align		4
.L_7:
        /*0030*/ 	.byte	0x04, 0x2f
        /*0032*/ 	.short	(.L_9 - .L_8)
	.align		4
.L_8:
        /*0034*/ 	.word	index@(_Z13update_paramsPfS_S_S_fii)
        /*0038*/ 	.word	0x00000013


	//----- nvinfo : EIATTR_FRAME_SIZE
	.align		4
.L_9:
        /*003c*/ 	.byte	0x04, 0x11
        /*003e*/ 	.short	(.L_11 - .L_10)
	.align		4
.L_10:
        /*0040*/ 	.word	index@($__internal_0_$__cuda_sm3x_div_rn_noftz_f32_slowpath)
        /*0044*/ 	.word	0x00000000


	//----- nvinfo : EIATTR_FRAME_SIZE
	.align		4
.L_11:
        /*0048*/ 	.byte	0x04, 0x11
        /*004a*/ 	.short	(.L_13 - .L_12)
	.align		4
.L_12:
        /*004c*/ 	.word	index@(_Z13update_paramsPfS_S_S_fii)
        /*0050*/ 	.word	0x00000000


	//----- nvinfo : EIATTR_MIN_STACK_SIZE
	.align		4
.L_13:
        /*0054*/ 	.byte	0x04, 0x12
        /*0056*/ 	.short	(.L_15 - .L_14)
	.align		4
.L_14:
        /*0058*/ 	.word	index@(_Z13update_paramsPfS_S_S_fii)
        /*005c*/ 	.word	0x00000000


	//----- nvinfo : EIATTR_MIN_STACK_SIZE
	.align		4
.L_15:
        /*0060*/ 	.byte	0x04, 0x12
        /*0062*/ 	.short	(.L_17 - .L_16)
	.align		4
.L_16:
        /*0064*/ 	.word	index@(_Z16compute_gradientPfS_S_S_S_S_ii)
        /*0068*/ 	.word	0x00000000


	//----- nvinfo : EIATTR_MIN_STACK_SIZE
	.align		4
.L_17:
        /*006c*/ 	.byte	0x04, 0x12
        /*006e*/ 	.short	(.L_19 - .L_18)
	.align		4
.L_18:
        /*0070*/ 	.word	index@(_Z7predictPfS_S_S_ii)
        /*0074*/ 	.word	0x00000000
.L_19:


//--------------------- .nv.compat                --------------------------
	.section	.nv.compat,"",@"SHT_CUDA_COMPAT_INFO"
	.align	4
        /*0000*/ 	.byte	0x02, 0x09, 0x00, 0x00, 0x02, 0x02, 0x01, 0x00, 0x02, 0x05, 0x05, 0x00, 0x03, 0x07, 0x01, 0x01
        /*0010*/ 	.byte	0x02, 0x03, 0x00, 0x00, 0x02, 0x06, 0x01, 0x00, 0x04, 0x0b, 0x08, 0x00, 0x01, 0x00, 0x00, 0x00
        /*0020*/ 	.byte	0x00, 0x00, 0x00, 0x00


//--------------------- .nv.info._Z13update_paramsPfS_S_S_fii --------------------------
	.section	.nv.info._Z13update_paramsPfS_S_S_fii,"",@"SHT_CUDA_INFO"
	.sectionflags	@""
	.align	4


	//----- nvinfo : EIATTR_CUDA_API_VERSION
	.align		4
        /*0000*/ 	.byte	0x04, 0x37
        /*0002*/ 	.short	(.L_21 - .L_20)
.L_20:
        /*0004*/ 	.word	0x00000082


	//----- nvinfo : EIATTR_KPARAM_INFO
	.align		4
.L_21:
        /*0008*/ 	.byte	0x04, 0x17
        /*000a*/ 	.short	(.L_23 - .L_22)
.L_22:
        /*000c*/ 	.word	0x00000000
        /*0010*/ 	.short	0x0006
        /*0012*/ 	.short	0x0028
        /*0014*/ 	.byte	0x00, 0xf0, 0x11, 0x00


	//----- nvinfo : EIATTR_KPARAM_INFO
	.align		4
.L_23:
        /*0018*/ 	.byte	0x04, 0x17
        /*001a*/ 	.short	(.L_25 - .L_24)
.L_24:
        /*001c*/ 	.word	0x00000000
        /*0020*/ 	.short	0x0005
        /*0022*/ 	.short	0x0024
        /*0024*/ 	.byte	0x00, 0xf0, 0x11, 0x00


	//----- nvinfo : EIATTR_KPARAM_INFO
	.align		4
.L_25:
        /*0028*/ 	.byte	0x04, 0x17
        /*002a*/ 	.short	(.L_27 - .L_26)
.L_26:
        /*002c*/ 	.word	0x00000000
        /*0030*/ 	.short	0x0004
        /*0032*/ 	.short	0x0020
        /*0034*/ 	.byte	0x00, 0xf0, 0x11, 0x00


	//----- nvinfo : EIATTR_KPARAM_INFO
	.align		4
.L_27:
        /*0038*/ 	.byte	0x04, 0x17
        /*003a*/ 	.short	(.L_29 - .L_28)
.L_28:
        /*003c*/ 	.word	0x00000000
        /*0040*/ 	.short	0x0003
        /*0042*/ 	.short	0x0018
        /*0044*/ 	.byte	0x00, 0xf5, 0x21, 0x00


	//----- nvinfo : EIATTR_KPARAM_INFO
	.align		4
.L_29:
        /*0048*/ 	.byte	0x04, 0x17
        /*004a*/ 	.short	(.L_31 - .L_30)
.L_30:
        /*004c*/ 	.word	0x00000000
        /*0050*/ 	.short	0x0002
        /*0052*/ 	.short	0x0010
        /*0054*/ 	.byte	0x00, 0xf5, 0x21, 0x00


	//----- nvinfo : EIATTR_KPARAM_INFO
	.align		4
.L_31:
        /*0058*/ 	.byte	0x04, 0x17
        /*005a*/ 	.short	(.L_33 - .L_32)
.L_32:
        /*005c*/ 	.word	0x00000000
        /*0060*/ 	.short	0x0001
        /*0062*/ 	.short	0x0008
        /*0064*/ 	.byte	0x00, 0xf5, 0x21, 0x00


	//----- nvinfo : EIATTR_KPARAM_INFO
	.align		4
.L_33:
        /*0068*/ 	.byte	0x04, 0x17
        /*006a*/ 	.short	(.L_35 - .L_34)
.L_34:
        /*006c*/ 	.word	0x00000000
        /*0070*/ 	.short	0x0000
        /*0072*/ 	.short	0x0000
        /*0074*/ 	.byte	0x00, 0xf5, 0x21, 0x00


	//----- nvinfo : EIATTR_SPARSE_MMA_MASK
	.align		4
.L_35:
        /*0078*/ 	.byte	0x03, 0x50
        /*007a*/ 	.short	0x0000


	//----- nvinfo : EIATTR_MAXREG_COUNT
	.align		4
        /*007c*/ 	.byte	0x03, 0x1b
        /*007e*/ 	.short	0x00ff


	//----- nvinfo : EIATTR_MERCURY_ISA_VERSION
	.align		4
        /*0080*/ 	.byte	0x03, 0x5f
        /*0082*/ 	.short	0x0101


	//----- nvinfo : EIATTR_VRC_CTA_INIT_COUNT
	.align		4
        /*0084*/ 	.byte	0x02, 0x4a
	.zero		1
	.zero		1


	//----- nvinfo : EIATTR_EXIT_INSTR_OFFSETS
	.align		4
        /*0088*/ 	.byte	0x04, 0x1c
        /*008a*/ 	.short	(.L_37 - .L_36)


	//   ....[0]....
.L_36:
        /*008c*/ 	.word	0x00000030


	//   ....[1]....
        /*0090*/ 	.word	0x000014f0


	//----- nvinfo : EIATTR_CRS_STACK_SIZE
	.align		4
.L_37:
        /*0094*/ 	.byte	0x04, 0x1e
        /*0096*/ 	.short	(.L_39 - .L_38)
.L_38:
        /*0098*/ 	.word	0x00000000


	//----- nvinfo : EIATTR_CBANK_PARAM_SIZE
	.align		4
.L_39:
        /*009c*/ 	.byte	0x03, 0x19
        /*009e*/ 	.short	0x002c


	//----- nvinfo : EIATTR_PARAM_CBANK
	.align		4
        /*00a0*/ 	.byte	0x04, 0x0a
        /*00a2*/ 	.short	(.L_41 - .L_40)
	.align		4
.L_40:
        /*00a4*/ 	.word	index@(.nv.constant0._Z13update_paramsPfS_S_S_fii)
        /*00a8*/ 	.short	0x0380
        /*00aa*/ 	.short	0x002c


	//----- nvinfo : EIATTR_SW_WAR
	.align		4
.L_41:
        /*00ac*/ 	.byte	0x04, 0x36
        /*00ae*/ 	.short	(.L_43 - .L_42)
.L_42:
        /*00b0*/ 	.word	0x00000008
.L_43:


//--------------------- .nv.info._Z16compute_gradientPfS_S_S_S_S_ii --------------------------
	.section	.nv.info._Z16compute_gradientPfS_S_S_S_S_ii,"",@"SHT_CUDA_INFO"
	.sectionflags	@""
	.align	4


	//----- nvinfo : EIATTR_CUDA_API_VERSION
	.align		4
        /*0000*/ 	.byte	0x04, 0x37
        /*0002*/ 	.short	(.L_45 - .L_44)
.L_44:
        /*0004*/ 	.word	0x00000082


	//----- nvinfo : EIATTR_KPARAM_INFO
	.align		4
.L_45:
        /*0008*/ 	.byte	0x04, 0x17
        /*000a*/ 	.short	(.L_47 - .L_46)
.L_46:
        /*000c*/ 	.word	0x00000000
        /*0010*/ 	.short	0x0007
        /*0012*/ 	.short	0x0034
        /*0014*/ 	.byte	0x00, 0xf0, 0x11, 0x00


	//----- nvinfo : EIATTR_KPARAM_INFO
	.align		4
.L_47:
        /*0018*/ 	.byte	0x04, 0x17
        /*001a*/ 	.short	(.L_49 - .L_48)
.L_48:
        /*001c*/ 	.word	0x00000000
        /*0020*/ 	.short	0x0006
        /*0022*/ 	.short	0x0030
        /*0024*/ 	.byte	0x00, 0xf0, 0x11, 0x00


	//----- nvinfo : EIATTR_KPARAM_INFO
	.align		4
.L_49:
        /*0028*/ 	.byte	0x04, 0x17
        /*002a*/ 	.short	(.L_51 - .L_50)
.L_50:
        /*002c*/ 	.word	0x00000000
        /*0030*/ 	.short	0x0005
        /*0032*/ 	.short	0x0028
        /*0034*/ 	.byte	0x00, 0xf5, 0x21, 0x00


	//----- nvinfo : EIATTR_KPARAM_INFO
	.align		4
.L_51:
        /*0038*/ 	.byte	0x04, 0x17
        /*003a*/ 	.short	(.L_53 - .L_52)
.L_52:
        /*003c*/ 	.word	0x00000000
        /*0040*/ 	.short	0x0004
        /*0042*/ 	.short	0x0020
        /*0044*/ 	.byte	0x00, 0xf5, 0x21, 0x00


	//----- nvinfo : EIATTR_KPARAM_INFO
	.align		4
.L_53:
        /*0048*/ 	.byte	0x04, 0x17
        /*004a*/ 	.short	(.L_55 - .L_54)
.L_54:
        /*004c*/ 	.word	0x00000000
        /*0050*/ 	.short	0x0003
        /*0052*/ 	.short	0x0018
        /*0054*/ 	.byte	0x00, 0xf5, 0x21, 0x00


	//----- nvinfo : EIATTR_KPARAM_INFO
	.align		4
.L_55:
        /*0058*/ 	.byte	0x04, 0x17
        /*005a*/ 	.short	(.L_57 - .L_56)
.L_56:
        /*005c*/ 	.word	0x00000000
        /*0060*/ 	.short	0x0002
        /*0062*/ 	.short	0x0010
        /*0064*/ 	.byte	0x00, 0xf5, 0x21, 0x00


	//----- nvinfo : EIATTR_KPARAM_INFO
	.align		4
.L_57:
        /*0068*/ 	.byte	0x04, 0x17
        /*006a*/ 	.short	(.L_59 - .L_58)
.L_58:
        /*006c*/ 	.word	0x00000000
        /*0070*/ 	.short	0x0001
        /*0072*/ 	.short	0x0008
        /*0074*/ 	.byte	0x00, 0xf5, 0x21, 0x00


	//----- nvinfo : EIATTR_KPARAM_INFO
	.align		4
.L_59:
        /*0078*/ 	.byte	0x04, 0x17
        /*007a*/ 	.short	(.L_61 - .L_60)
.L_60:
        /*007c*/ 	.word	0x00000000
        /*0080*/ 	.short	0x0000
        /*0082*/ 	.short	0x0000
        /*0084*/ 	.byte	0x00, 0xf5, 0x21, 0x00


	//----- nvinfo : EIATTR_SPARSE_MMA_MASK
	.align		4
.L_61:
        /*0088*/ 	.byte	0x03, 0x50
        /*008a*/ 	.short	0x0000


	//----- nvinfo : EIATTR_MAXREG_COUNT
	.align		4
        /*008c*/ 	.byte	0x03, 0x1b
        /*008e*/ 	.short	0x00ff


	//----- nvinfo : EIATTR_MERCURY_ISA_VERSION
	.align		4
        /*0090*/ 	.byte	0x03, 0x5f
        /*0092*/ 	.short	0x0101


	//----- nvinfo : EIATTR_VRC_CTA_INIT_COUNT
	.align		4
        /*0094*/ 	.byte	0x02, 0x4a
	.zero		1
	.zero		1


	//----- nvinfo : EIATTR_EXIT_INSTR_OFFSETS
	.align		4
        /*0098*/ 	.byte	0x04, 0x1c
        /*009a*/ 	.short	(.L_63 - .L_62)


	//   ....[0]....
.L_62:
        /*009c*/ 	.word	0x00000070


	//   ....[1]....
        /*00a0*/ 	.word	0x00001420


	//----- nvinfo : EIATTR_CBANK_PARAM_SIZE
	.align		4
.L_63:
        /*00a4*/ 	.byte	0x03, 0x19
        /*00a6*/ 	.short	0x0038


	//----- nvinfo : EIATTR_PARAM_CBANK
	.align		4
        /*00a8*/ 	.byte	0x04, 0x0a
        /*00aa*/ 	.short	(.L_65 - .L_64)
	.align		4
.L_64:
        /*00ac*/ 	.word	index@(.nv.constant0._Z16compute_gradientPfS_S_S_S_S_ii)
        /*00b0*/ 	.short	0x0380
        /*00b2*/ 	.short	0x0038


	//----- nvinfo : EIATTR_SW_WAR
	.align		4
.L_65:
        /*00b4*/ 	.byte	0x04, 0x36
        /*00b6*/ 	.short	(.L_67 - .L_66)
.L_66:
        /*00b8*/ 	.word	0x00000008
.L_67:


//--------------------- .nv.info._Z7predictPfS_S_S_ii --------------------------
	.section	.nv.info._Z7predictPfS_S_S_ii,"",@"SHT_CUDA_INFO"
	.sectionflags	@""
	.align	4


	//----- nvinfo : EIATTR_CUDA_API_VERSION
	.align		4
        /*0000*/ 	.byte	0x04, 0x37
        /*0002*/ 	.short	(.L_69 - .L_68)
.L_68:
        /*0004*/ 	.word	0x00000082


	//----- nvinfo : EIATTR_KPARAM_INFO
	.align		4
.L_69:
        /*0008*/ 	.byte	0x04, 0x17
        /*000a*/ 	.short	(.L_71 - .L_70)
.L_70:
        /*000c*/ 	.word	0x00000000
        /*0010*/ 	.short	0x0005
        /*0012*/ 	.short	0x0024
        /*0014*/ 	.byte	0x00, 0xf0, 0x11, 0x00


	//----- nvinfo : EIATTR_KPARAM_INFO
	.align		4
.L_71:
        /*0018*/ 	.byte	0x04, 0x17
        /*001a*/ 	.short	(.L_73 - .L_72)
.L_72:
        /*001c*/ 	.word	0x00000000
        /*0020*/ 	.short	0x0004
        /*0022*/ 	.short	0x0020
        /*0024*/ 	.byte	0x00, 0xf0, 0x11, 0x00


	//----- nvinfo : EIATTR_KPARAM_INFO
	.align		4
.L_73:
        /*0028*/ 	.byte	0x04, 0x17
        /*002a*/ 	.short	(.L_75 - .L_74)
.L_74:
        /*002c*/ 	.word	0x00000000
        /*0030*/ 	.short	0x0003
        /*0032*/ 	.short	0x0018
        /*0034*/ 	.byte	0x00, 0xf5, 0x21, 0x00


	//----- nvinfo : EIATTR_KPARAM_INFO
	.align		4
.L_75:
        /*0038*/ 	.byte	0x04, 0x17
        /*003a*/ 	.short	(.L_77 - .L_76)
.L_76:
        /*003c*/ 	.word	0x00000000
        /*0040*/ 	.short	0x0002
        /*0042*/ 	.short	0x0010
        /*0044*/ 	.byte	0x00, 0xf5, 0x21, 0x00


	//----- nvinfo : EIATTR_KPARAM_INFO
	.align		4
.L_77:
        /*0048*/ 	.byte	0x04, 0x17
        /*004a*/ 	.short	(.L_79 - .L_78)
.L_78:
        /*004c*/ 	.word	0x00000000
        /*0050*/ 	.short	0x0001
        /*0052*/ 	.short	0x0008
        /*0054*/ 	.byte	0x00, 0xf5, 0x21, 0x00


	//----- nvinfo : EIATTR_KPARAM_INFO
	.align		4
.L_79:
        /*0058*/ 	.byte	0x04, 0x17
        /*005a*/ 	.short	(.L_81 - .L_80)
.L_80:
        /*005c*/ 	.word	0x00000000
        /*0060*/ 	.short	0x0000
        /*0062*/ 	.short	0x0000
        /*0064*/ 	.byte	0x00, 0xf5, 0x21, 0x00


	//----- nvinfo : EIATTR_SPARSE_MMA_MASK
	.align		4
.L_81:
        /*0068*/ 	.byte	0x03, 0x50
        /*006a*/ 	.short	0x0000


	//----- nvinfo : EIATTR_MAXREG_COUNT
	.align		4
        /*006c*/ 	.byte	0x03, 0x1b
        /*006e*/ 	.short	0x00ff


	//----- nvinfo : EIATTR_MERCURY_ISA_VERSION
	.align		4
        /*0070*/ 	.byte	0x03, 0x5f
        /*0072*/ 	.short	0x0101


	//----- nvinfo : EIATTR_VRC_CTA_INIT_COUNT
	.align		4
        /*0074*/ 	.byte	0x02, 0x4a
	.zero		1
	.zero		1


	//----- nvinfo : EIATTR_EXIT_INSTR_OFFSETS
	.align		4
        /*0078*/ 	.byte	0x04, 0x1c
        /*007a*/ 	.short	(.L_83 - .L_82)


	//   ....[0]....
.L_82:
        /*007c*/ 	.word	0x00000070


	//   ....[1]....
        /*0080*/ 	.word	0x00000a80


	//----- nvinfo : EIATTR_CBANK_PARAM_SIZE
	.align		4
.L_83:
        /*0084*/ 	.byte	0x03, 0x19
        /*0086*/ 	.short	0x0028


	//----- nvinfo : EIATTR_PARAM_CBANK
	.align		4
        /*0088*/ 	.byte	0x04, 0x0a
        /*008a*/ 	.short	(.L_85 - .L_84)
	.align		4
.L_84:
        /*008c*/ 	.word	index@(.nv.constant0._Z7predictPfS_S_S_ii)
        /*0090*/ 	.short	0x0380
        /*0092*/ 	.short	0x0028


	//----- nvinfo : EIATTR_SW_WAR
	.align		4
.L_85:
        /*0094*/ 	.byte	0x04, 0x36
        /*0096*/ 	.short	(.L_87 - .L_86)
.L_86:
        /*0098*/ 	.word	0x00000008
.L_87:


//--------------------- .nv.callgraph             --------------------------
	.section	.nv.callgraph,"",@"SHT_CUDA_CALLGRAPH"
	.align	4
	.sectionentsize	8
	.align		4
        /*0000*/ 	.word	0x00000000
	.align		4
        /*0004*/ 	.word	0xffffffff
	.align		4
        /*0008*/ 	.word	0x00000000
	.align		4
        /*000c*/ 	.word	0xfffffffe
	.align		4
        /*0010*/ 	.word	0x00000000
	.align		4
        /*0014*/ 	.word	0xfffffffd
	.align		4
        /*0018*/ 	.word	0x00000000
	.align		4
        /*001c*/ 	.word	0xfffffffc


//--------------------- .text._Z13update_paramsPfS_S_S_fii --------------------------
	.section	.text._Z13update_paramsPfS_S_S_fii,"ax",@progbits
	.align	128
        .global         _Z13update_paramsPfS_S_S_fii
        .type           _Z13update_paramsPfS_S_S_fii,@function
        .size           _Z13update_paramsPfS_S_S_fii,(.L_x_50 - _Z13update_paramsPfS_S_S_fii)
        .other          _Z13update_paramsPfS_S_S_fii,@"STO_CUDA_ENTRY STV_DEFAULT"
_Z13update_paramsPfS_S_S_fii:
.text._Z13update_paramsPfS_S_S_fii:
[----:B------:R-:W-:Y:S01]  /*0000*/  LDC R1, c[0x0][0x37c] ;  /* 0x0000df00ff017b82 */ /* 0x000fe20000000800 */
[----:B------:R-:W0:Y:S02]  /*0010*/  S2R R0, SR_TID.X ;  /* 0x0000000000007919 */ /* 0x000e240000002100 */
[----:B0-----:R-:W-:-:S13]  /*0020*/  ISETP.NE.AND P0, PT, R0, RZ, PT ;  /* 0x000000ff0000720c */ /* 0x001fda0003f05270 */
[----:B------:R-:W-:Y:S05]  /*0030*/  @P0 EXIT ;  /* 0x000000000000094d */ /* 0x000fea0003800000 */
[----:B------:R-:W0:Y:S01]  /*0040*/  LDCU UR4, c[0x0][0x3a8] ;  /* 0x00007500ff0477ac */ /* 0x000e220008000800 */
[----:B------:R-:W1:Y:S01]  /*0050*/  LDCU.64 UR14, c[0x0][0x358] ;  /* 0x00006b00ff0e77ac */ /* 0x000e620008000a00 */
[----:B0-----:R-:W-:-:S09]  /*0060*/  UISETP.GE.AND UP0, UPT, UR4, 0x1, UPT ;  /* 0x000000010400788c */ /* 0x001fd2000bf06270 */
[----:B-1----:R-:W-:Y:S05]  /*0070*/  BRA.U !UP0, `(.L_x_0) ;  /* 0x0000001108c07547 */ /* 0x002fea000b800000 */
[----:B------:R-:W0:Y:S01]  /*0080*/  LDCU UR5, c[0x0][0x3a4] ;  /* 0x00007480ff0577ac */ /* 0x000e220008000800 */
[----:B------:R-:W-:Y:S01]  /*0090*/  HFMA2 R2, -RZ, RZ, 0, 0 ;  /* 0x00000000ff027431 */ /* 0x000fe200000001ff */
[----:B------:R-:W-:Y:S02]  /*00a0*/  UISETP.GE.U32.AND UP0, UPT, UR4, 0x8, UPT ;  /* 0x000000080400788c */ /* 0x000fe4000bf06070 */
[----:B------:R-:W-:Y:S01]  /*00b0*/  ULOP3.LUT UR12, UR4, 0x7, URZ, 0xc0, !UPT ;  /* 0x00000007040c7892 */ /* 0x000fe2000f8ec0ff */
[----:B0-----:R-:W-:-:S06]  /*00c0*/  I2FP.F32.S32 R3, UR5 ;  /* 0x0000000500037c45 */ /* 0x001fcc0008201400 */
[----:B------:R-:W-:Y:S05]  /*00d0*/  BRA.U !UP0, `(.L_x_1) ;  /* 0x00000009085c7547 */ /* 0x000fea000b800000 */
[----:B------:R-:W0:Y:S01]  /*00e0*/  LDCU.64 UR8, c[0x0][0x390] ;  /* 0x00007200ff0877ac */ /* 0x000e220008000a00 */
[----:B------:R-:W1:Y:S01]  /*00f0*/  LDCU.64 UR10, c[0x0][0x380] ;  /* 0x00007000ff0a77ac */ /* 0x000e620008000a00 */
[----:B------:R-:W-:Y:S01]  /*0100*/  ULOP3.LUT UR4, UR4, 0x7ffffff8, URZ, 0xc0, !UPT ;  /* 0x7ffffff804047892 */ /* 0x000fe2000f8ec0ff */
[----:B------:R-:W2:Y:S05]  /*0110*/  LDCU UR13, c[0x0][0x3a0] ;  /* 0x00007400ff0d77ac */ /* 0x000eaa0008000800 */
[----:B------:R-:W-:Y:S01]  /*0120*/  MOV R2, UR4 ;  /* 0x0000000400027c02 */ /* 0x000fe20008000f00 */
[----:B0-----:R-:W-:Y:S02]  /*0130*/  UIADD3 UR7, UP0, UPT, UR8, 0x10, URZ ;  /* 0x0000001008077890 */ /* 0x001fe4000ff1e0ff */
[----:B-1----:R-:W-:-:S02]  /*0140*/  UIADD3 UR5, UP1, UPT, UR10, 0x10, URZ ;  /* 0x000000100a057890 */ /* 0x002fc4000ff3e0ff */
[----:B------:R-:W-:Y:S02]  /*0150*/  UIADD3.X UR8, UPT, UPT, URZ, UR9, URZ, UP0, !UPT ;  /* 0x00000009ff087290 */ /* 0x000fe400087fe4ff */
[----:B------:R-:W-:Y:S01]  /*0160*/  MOV R4, UR7 ;  /* 0x0000000700047c02 */ /* 0x000fe20008000f00 */
[----:B------:R-:W-:Y:S01]  /*0170*/  UIADD3.X UR6, UPT, UPT, URZ, UR11, URZ, UP1, !UPT ;  /* 0x0000000bff067290 */ /* 0x000fe20008ffe4ff */
[----:B------:R-:W-:Y:S01]  /*0180*/  MOV R10, UR5 ;  /* 0x00000005000a7c02 */ /* 0x000fe20008000f00 */
[----:B------:R-:W-:Y:S01]  /*0190*/  UIADD3 UR9, UPT, UPT, -UR4, URZ, URZ ;  /* 0x000000ff04097290 */ /* 0x000fe2000fffe1ff */
[----:B------:R-:W-:-:S03]  /*01a0*/  MOV R5, UR8 ;  /* 0x0000000800057c02 */ /* 0x000fc60008000f00 */
[----:B--2---:R-:W-:-:S08]  /*01b0*/  MOV R11, UR6 ;  /* 0x00000006000b7c02 */ /* 0x004fd00008000f00 */
.L_x_10:
[----:B------:R-:W2:Y:S01]  /*01c0*/  LDG.E R0, desc[UR14][R4.64+-0x10] ;  /* 0xfffff00e04007981 */ /* 0x000ea2000c1e1900 */
[----:B------:R-:W0:Y:S02]  /*01d0*/  MUFU.RCP R6, R3 ;  /* 0x0000000300067308 */ /* 0x000e240000001000 */
[----:B0-----:R-:W-:-:S04]  /*01e0*/  FFMA R7, -R3, R6, 1 ;  /* 0x3f80000003077423 */ /* 0x001fc80000000106 */
[----:B------:R-:W-:Y:S02]  /*01f0*/  FFMA R7, R6, R7, R6 ;  /* 0x0000000706077223 */ /* 0x000fe40000000006 */
[----:B--2---:R-:W0:Y:S02]  /*0200*/  FCHK P0, R0, R3 ;  /* 0x0000000300007302 */ /* 0x004e240000000000 */
[----:B------:R-:W-:-:S04]  /*0210*/  FFMA R6, R0, R7, RZ ;  /* 0x0000000700067223 */ /* 0x000fc800000000ff */
[----:B------:R-:W-:-:S04]  /*0220*/  FFMA R8, -R3, R6, R0 ;  /* 0x0000000603087223 */ /* 0x000fc80000000100 */
[----:B------:R-:W-:Y:S01]  /*0230*/  FFMA R8, R7, R8, R6 ;  /* 0x0000000807087223 */ /* 0x000fe20000000006 */
[----:B------:R-:W-:Y:S02]  /*0240*/  MOV R6, R10 ;  /* 0x0000000a00067202 */ /* 0x000fe40000000f00 */
[----:B------:R-:W-:Y:S01]  /*0250*/  MOV R7, R11 ;  /* 0x0000000b00077202 */ /* 0x000fe20000000f00 */
[----:B0-----:R-:W-:Y:S06]  /*0260*/  @!P0 BRA `(.L_x_2) ;  /* 0x00000000000c8947 */ /* 0x001fec0003800000 */
[----:B------:R-:W-:-:S07]  /*0270*/  MOV R8, 0x290 ;  /* 0x0000029000087802 */ /* 0x000fce0000000f00 */
[----:B------:R-:W-:Y:S05]  /*0280*/  CALL.REL.NOINC `($__internal_0_$__cuda_sm3x_div_rn_noftz_f32_slowpath) ;  /* 0x00000010009c7944 */ /* 0x000fea0003c00000 */
[----:B------:R-:W-:-:S07]  /*0290*/  MOV R8, R0 ;  /* 0x0000000000087202 */ /* 0x000fce0000000f00 */
.L_x_2:
[----:B------:R-:W2:Y:S01]  /*02a0*/  LDG.E R9, desc[UR14][R6.64+-0x10] ;  /* 0xfffff00e06097981 */ /* 0x000ea2000c1e1900 */
[----:B------:R-:W0:Y:S01]  /*02b0*/  MUFU.RCP R0, R3 ;  /* 0x0000000300007308 */ /* 0x000e220000001000 */
[----:B--2---:R-:W-:-:S05]  /*02c0*/  FFMA R9, -R8, UR13, R9 ;  /* 0x0000000d08097c23 */ /* 0x004fca0008000109 */
[----:B------:R1:W-:Y:S04]  /*02d0*/  STG.E desc[UR14][R6.64+-0x10], R9 ;  /* 0xfffff00906007986 */ /* 0x0003e8000c10190e */
[----:B------:R-:W2:Y:S01]  /*02e0*/  LDG.E R10, desc[UR14][R4.64+-0xc] ;  /* 0xfffff40e040a7981 */ /* 0x000ea2000c1e1900 */
[----:B0-----:R-:W-:-:S03]  /*02f0*/  FFMA R11, -R3, R0, 1 ;  /* 0x3f800000030b7423 */ /* 0x001fc60000000100 */
[----:B------:R1:W-:Y:S01]  /*0300*/  STG.E desc[UR14][R4.64+-0x10], RZ ;  /* 0xfffff0ff04007986 */ /* 0x0003e2000c10190e */
[----:B------:R-:W-:Y:S01]  /*0310*/  FFMA R0, R0, R11, R0 ;  /* 0x0000000b00007223 */ /* 0x000fe20000000000 */
[----:B--2---:R-:W0:Y:S03]  /*0320*/  FCHK P0, R10, R3 ;  /* 0x000000030a007302 */ /* 0x004e260000000000 */
[----:B------:R-:W-:-:S04]  /*0330*/  FFMA R8, R0, R10, RZ ;  /* 0x0000000a00087223 */ /* 0x000fc800000000ff */
[----:B------:R-:W-:-:S04]  /*0340*/  FFMA R11, -R3, R8, R10 ;  /* 0x00000008030b7223 */ /* 0x000fc8000000010a */
[----:B------:R-:W-:Y:S01]  /*0350*/  FFMA R0, R0, R11, R8 ;  /* 0x0000000b00007223 */ /* 0x000fe20000000008 */
[----:B01----:R-:W-:Y:S06]  /*0360*/  @!P0 BRA `(.L_x_3) ;  /* 0x00000000000c8947 */ /* 0x003fec0003800000 */
[----:B------:R-:W-:Y:S02]  /*0370*/  MOV R0, R10 ;  /* 0x0000000a00007202 */ /* 0x000fe40000000f00 */
[----:B------:R-:W-:-:S07]  /*0380*/  MOV R8, 0x3a0 ;  /* 0x000003a000087802 */ /* 0x000fce0000000f00 */
[----:B------:R-:W-:Y:S05]  /*0390*/  CALL.REL.NOINC `($__internal_0_$__cuda_sm3x_div_rn_noftz_f32_slowpath) ;  /* 0x0000001000587944 */ /* 0x000fea0003c00000 */
.L_x_3:
[----:B------:R-:W2:Y:S02]  /*03a0*/  LDG.E R9, desc[UR14][R6.64+-0xc] ;  /* 0xfffff40e06097981 */ /* 0x000ea4000c1e1900 */
[----:B--2---:R-:W-:-:S05]  /*03b0*/  FFMA R9, -R0, UR13, R9 ;  /* 0x0000000d00097c23 */ /* 0x004fca0008000109 */
[----:B------:R0:W-:Y:S04]  /*03c0*/  STG.E desc[UR14][R6.64+-0xc], R9 ;  /* 0xfffff40906007986 */ /* 0x0001e8000c10190e */
[----:B------:R-:W2:Y:S01]  /*03d0*/  LDG.E R10, desc[UR14][R4.64+-0x8] ;  /* 0xfffff80e040a7981 */ /* 0x000ea2000c1e1900 */
[----:B------:R-:W1:Y:S03]  /*03e0*/  MUFU.RCP R0, R3 ;  /* 0x0000000300007308 */ /* 0x000e660000001000 */
[----:B------:R0:W-:Y:S01]  /*03f0*/  STG.E desc[UR14][R4.64+-0xc], RZ ;  /* 0xfffff4ff04007986 */ /* 0x0001e2000c10190e */
[----:B-1----:R-:W-:-:S04]  /*0400*/  FFMA R11, -R3, R0, 1 ;  /* 0x3f800000030b7423 */ /* 0x002fc80000000100 */
[----:B------:R-:W-:Y:S01]  /*0410*/  FFMA R0, R0, R11, R0 ;  /* 0x0000000b00007223 */ /* 0x000fe20000000000 */
[----:B--2---:R-:W1:Y:S03]  /*0420*/  FCHK P0, R10, R3 ;  /* 0x000000030a007302 */ /* 0x004e660000000000 */
[----:B------:R-:W-:-:S04]  /*0430*/  FFMA R8, R0, R10, RZ ;  /* 0x0000000a00087223 */ /* 0x000fc800000000ff */
[----:B------:R-:W-:-:S04]  /*0440*/  FFMA R11, -R3, R8, R10 ;  /* 0x00000008030b7223 */ /* 0x000fc8000000010a */
[----:B------:R-:W-:Y:S01]  /*0450*/  FFMA R0, R0, R11, R8 ;  /* 0x0000000b00007223 */ /* 0x000fe20000000008 */
[----:B01----:R-:W-:Y:S06]  /*0460*/  @!P0 BRA `(.L_x_4) ;  /* 0x00000000000c8947 */ /* 0x003fec0003800000 */
[----:B------:R-:W-:Y:S02]  /*0470*/  MOV R0, R10 ;  /* 0x0000000a00007202 */ /* 0x000fe40000000f00 */
[----:B------:R-:W-:-:S07]  /*0480*/  MOV R8, 0x4a0 ;  /* 0x000004a000087802 */ /* 0x000fce0000000f00 */
[----:B------:R-:W-:Y:S05]  /*0490*/  CALL.REL.NOINC `($__internal_0_$__cuda_sm3x_div_rn_noftz_f32_slowpath) ;  /* 0x0000001000187944 */ /* 0x000fea0003c00000 */
.L_x_4:
        /* <DEDUP_REMOVED lines=16> */
.L_x_5:
        /* <DEDUP_REMOVED lines=16> */
.L_x_6:
        /* <DEDUP_REMOVED lines=16> */
.L_x_7:
        /* <DEDUP_REMOVED lines=16> */
.L_x_8:
        /* <DEDUP_REMOVED lines=16> */
.L_x_9:
[----:B------:R-:W2:Y:S01]  /*09a0*/  LDG.E R9, desc[UR14][R6.64+0xc] ;  /* 0x00000c0e06097981 */ /* 0x000ea2000c1e1900 */
[----:B------:R-:W-:Y:S01]  /*09b0*/  UIADD3 UR9, UPT, UPT, UR9, 0x8, URZ ;  /* 0x0000000809097890 */ /* 0x000fe2000fffe0ff */
[----:B------:R-:W-:-:S03]  /*09c0*/  IADD3 R10, P1, PT, R6, 0x20, RZ ;  /* 0x00000020060a7810 */ /* 0x000fc60007f3e0ff */
[----:B------:R-:W-:Y:S01]  /*09d0*/  UISETP.NE.AND UP0, UPT, UR9, URZ, UPT ;  /* 0x000000ff0900728c */ /* 0x000fe2000bf05270 */
[----:B------:R-:W-:Y:S01]  /*09e0*/  IADD3.X R11, PT, PT, RZ, R7, RZ, P1, !PT ;  /* 0x00000007ff0b7210 */ /* 0x000fe20000ffe4ff */
[----:B--2---:R-:W-:-:S05]  /*09f0*/  FFMA R9, -R0, UR13, R9 ;  /* 0x0000000d00097c23 */ /* 0x004fca0008000109 */
[----:B------:R-:W-:Y:S04]  /*0a00*/  STG.E desc[UR14][R6.64+0xc], R9 ;  /* 0x00000c0906007986 */ /* 0x000fe8000c10190e */
[----:B------:R0:W-:Y:S02]  /*0a10*/  STG.E desc[UR14][R4.64+0xc], RZ ;  /* 0x00000cff04007986 */ /* 0x0001e4000c10190e */
[----:B0-----:R-:W-:-:S04]  /*0a20*/  IADD3 R4, P0, PT, R4, 0x20, RZ ;  /* 0x0000002004047810 */ /* 0x001fc80007f1e0ff */
[----:B------:R-:W-:Y:S01]  /*0a30*/  IADD3.X R5, PT, PT, RZ, R5, RZ, P0, !PT ;  /* 0x00000005ff057210 */ /* 0x000fe200007fe4ff */
[----:B------:R-:W-:Y:S08]  /*0a40*/  BRA.U UP0, `(.L_x_10) ;  /* 0xfffffff500dc7547 */ /* 0x000ff0000b83ffff */
.L_x_1:
[----:B------:R-:W-:-:S09]  /*0a50*/  UISETP.NE.AND UP0, UPT, UR12, URZ, UPT ;  /* 0x000000ff0c00728c */ /* 0x000fd2000bf05270 */
[----:B------:R-:W-:Y:S05]  /*0a60*/  BRA.U !UP0, `(.L_x_0) ;  /* 0x0000000908447547 */ /* 0x000fea000b800000 */
[----:B------:R-:W0:Y:S01]  /*0a70*/  LDCU UR4, c[0x0][0x3a8] ;  /* 0x00007500ff0477ac */ /* 0x000e220008000800 */
[----:B------:R-:W-:Y:S02]  /*0a80*/  UISETP.GE.U32.AND UP0, UPT, UR12, 0x4, UPT ;  /* 0x000000040c00788c */ /* 0x000fe4000bf06070 */
[----:B0-----:R-:W-:-:S07]  /*0a90*/  ULOP3.LUT UR4, UR4, 0x3, URZ, 0xc0, !UPT ;  /* 0x0000000304047892 */ /* 0x001fce000f8ec0ff */
[----:B------:R-:W-:Y:S05]  /*0aa0*/  BRA.U !UP0, `(.L_x_11) ;  /* 0x0000000508247547 */ /* 0x000fea000b800000 */
[----:B------:R-:W0:Y:S02]  /*0ab0*/  LDC.64 R4, c[0x0][0x390] ;  /* 0x0000e400ff047b82 */ /* 0x000e240000000a00 */
[----:B0-----:R-:W-:-:S05]  /*0ac0*/  IMAD.WIDE.U32 R4, R2, 0x4, R4 ;  /* 0x0000000402047825 */ /* 0x001fca00078e0004 */
        /* <DEDUP_REMOVED lines=8> */
[----:B0-----:R-:W-:Y:S06]  /*0b50*/  @!P0 BRA `(.L_x_12) ;  /* 0x00000000000c8947 */ /* 0x001fec0003800000 */
[----:B------:R-:W-:Y:S02]  /*0b60*/  MOV R0, R8 ;  /* 0x0000000800007202 */ /* 0x000fe40000000f00 */
[----:B------:R-:W-:-:S07]  /*0b70*/  MOV R8, 0xb90 ;  /* 0x00000b9000087802 */ /* 0x000fce0000000f00 */
[----:B------:R-:W-:Y:S05]  /*0b80*/  CALL.REL.NOINC `($__internal_0_$__cuda_sm3x_div_rn_noftz_f32_slowpath) ;  /* 0x00000008005c7944 */ /* 0x000fea0003c00000 */
.L_x_12:
[----:B------:R-:W0:Y:S01]  /*0b90*/  LDC.64 R6, c[0x0][0x380] ;  /* 0x0000e000ff067b82 */ /* 0x000e220000000a00 */
[----:B------:R-:W1:Y:S01]  /*0ba0*/  LDCU UR5, c[0x0][0x3a0] ;  /* 0x00007400ff0577ac */ /* 0x000e620008000800 */
[----:B0-----:R-:W-:-:S05]  /*0bb0*/  IMAD.WIDE.U32 R6, R2, 0x4, R6 ;  /* 0x0000000402067825 */ /* 0x001fca00078e0006 */
[----:B------:R-:W1:Y:S02]  /*0bc0*/  LDG.E R9, desc[UR14][R6.64] ;  /* 0x0000000e06097981 */ /* 0x000e64000c1e1900 */
[----:B-1----:R-:W-:-:S05]  /*0bd0*/  FFMA R9, -R0, UR5, R9 ;  /* 0x0000000500097c23 */ /* 0x002fca0008000109 */
        /* <DEDUP_REMOVED lines=14> */
.L_x_13:
[----:B------:R-:W2:Y:S01]  /*0cc0*/  LDG.E R9, desc[UR14][R6.64+0x4] ;  /* 0x0000040e06097981 */ /* 0x000ea2000c1e1900 */
[----:B------:R-:W2:Y:S02]  /*0cd0*/  LDCU UR5, c[0x0][0x3a0] ;  /* 0x00007400ff0577ac */ /* 0x000ea40008000800 */
        /* <DEDUP_REMOVED lines=15> */
.L_x_14:
        /* <DEDUP_REMOVED lines=17> */
.L_x_15:
[----:B------:R-:W2:Y:S01]  /*0ee0*/  LDG.E R9, desc[UR14][R6.64+0xc] ;  /* 0x00000c0e06097981 */ /* 0x000ea2000c1e1900 */
[----:B------:R-:W2:Y:S01]  /*0ef0*/  LDCU UR5, c[0x0][0x3a0] ;  /* 0x00007400ff0577ac */ /* 0x000ea20008000800 */
[----:B------:R-:W-:Y:S01]  /*0f00*/  IADD3 R2, PT, PT, R2, 0x4, RZ ;  /* 0x0000000402027810 */ /* 0x000fe20007ffe0ff */
[----:B--2---:R-:W-:-:S05]  /*0f10*/  FFMA R9, -R0, UR5, R9 ;  /* 0x0000000500097c23 */ /* 0x004fca0008000109 */
[----:B------:R0:W-:Y:S04]  /*0f20*/  STG.E desc[UR14][R6.64+0xc], R9 ;  /* 0x00000c0906007986 */ /* 0x0001e8000c10190e */
[----:B------:R0:W-:Y:S02]  /*0f30*/  STG.E desc[UR14][R4.64+0xc], RZ ;  /* 0x00000cff04007986 */ /* 0x0001e4000c10190e */
.L_x_11:
[----:B------:R-:W-:-:S09]  /*0f40*/  UISETP.NE.AND UP0, UPT, UR4, URZ, UPT ;  /* 0x000000ff0400728c */ /* 0x000fd2000bf05270 */
[----:B------:R-:W-:Y:S05]  /*0f50*/  BRA.U !UP0, `(.L_x_0) ;  /* 0x0000000508087547 */ /* 0x000fea000b800000 */
[----:B------:R-:W-:-:S09]  /*0f60*/  UISETP.NE.AND UP0, UPT, UR4, 0x1, UPT ;  /* 0x000000010400788c */ /* 0x000fd2000bf05270 */
[----:B------:R-:W-:Y:S05]  /*0f70*/  BRA.U !UP0, `(.L_x_16) ;  /* 0x00000001089c7547 */ /* 0x000fea000b800000 */
[----:B0-----:R-:W0:Y:S02]  /*0f80*/  LDC.64 R4, c[0x0][0x390] ;  /* 0x0000e400ff047b82 */ /* 0x001e240000000a00 */
        /* <DEDUP_REMOVED lines=13> */
.L_x_17:
        /* <DEDUP_REMOVED lines=19> */
.L_x_18:
[----:B------:R-:W2:Y:S01]  /*1190*/  LDG.E R9, desc[UR14][R6.64+0x4] ;  /* 0x0000040e06097981 */ /* 0x000ea2000c1e1900 */
[----:B------:R-:W2:Y:S01]  /*11a0*/  LDCU UR4, c[0x0][0x3a0] ;  /* 0x00007400ff0477ac */ /* 0x000ea20008000800 */
[----:B------:R-:W-:Y:S01]  /*11b0*/  IADD3 R2, PT, PT, R2, 0x2, RZ ;  /* 0x0000000202027810 */ /* 0x000fe20007ffe0ff */
[----:B--2---:R-:W-:-:S05]  /*11c0*/  FFMA R9, -R0, UR4, R9 ;  /* 0x0000000400097c23 */ /* 0x004fca0008000109 */
[----:B------:R1:W-:Y:S04]  /*11d0*/  STG.E desc[UR14][R6.64+0x4], R9 ;  /* 0x0000040906007986 */ /* 0x0003e8000c10190e */
[----:B------:R1:W-:Y:S02]  /*11e0*/  STG.E desc[UR14][R4.64+0x4], RZ ;  /* 0x000004ff04007986 */ /* 0x0003e4000c10190e */
.L_x_16:
[----:B------:R-:W2:Y:S02]  /*11f0*/  LDCU UR4, c[0x0][0x3a8] ;  /* 0x00007500ff0477ac */ /* 0x000ea40008000800 */
[----:B--2---:R-:W-:-:S04]  /*1200*/  ULOP3.LUT UR4, UR4, 0x1, URZ, 0xc0, !UPT ;  /* 0x0000000104047892 */ /* 0x004fc8000f8ec0ff */
[----:B------:R-:W-:-:S09]  /*1210*/  UISETP.NE.U32.AND UP0, UPT, UR4, 0x1, UPT ;  /* 0x000000010400788c */ /* 0x000fd2000bf05070 */
[----:B------:R-:W-:Y:S05]  /*1220*/  BRA.U UP0, `(.L_x_0) ;  /* 0x0000000100547547 */ /* 0x000fea000b800000 */
[----:B01----:R-:W0:Y:S02]  /*1230*/  LDC.64 R4, c[0x0][0x390] ;  /* 0x0000e400ff047b82 */ /* 0x003e240000000a00 */
        /* <DEDUP_REMOVED lines=13> */
.L_x_19:
[----:B------:R-:W0:Y:S01]  /*1310*/  LDC.64 R6, c[0x0][0x380] ;  /* 0x0000e000ff067b82 */ /* 0x000e220000000a00 */
[----:B------:R-:W1:Y:S01]  /*1320*/  LDCU UR4, c[0x0][0x3a0] ;  /* 0x00007400ff0477ac */ /* 0x000e620008000800 */
[----:B0-----:R-:W-:-:S05]  /*1330*/  IMAD.WIDE.U32 R2, R2, 0x4, R6 ;  /* 0x0000000402027825 */ /* 0x001fca00078e0006 */
[----:B------:R-:W1:Y:S02]  /*1340*/  LDG.E R7, desc[UR14][R2.64] ;  /* 0x0000000e02077981 */ /* 0x000e64000c1e1900 */
[----:B-1----:R-:W-:-:S05]  /*1350*/  FFMA R7, -R0, UR4, R7 ;  /* 0x0000000400077c23 */ /* 0x002fca0008000107 */
[----:B------:R2:W-:Y:S04]  /*1360*/  STG.E desc[UR14][R2.64], R7 ;  /* 0x0000000702007986 */ /* 0x0005e8000c10190e */
[----:B------:R2:W-:Y:S02]  /*1370*/  STG.E desc[UR14][R4.64], RZ ;  /* 0x000000ff04007986 */ /* 0x0005e4000c10190e */
.L_x_0:
[----:B--2---:R-:W2:Y:S01]  /*1380*/  LDC.64 R2, c[0x0][0x398] ;  /* 0x0000e600ff027b82 */ /* 0x004ea20000000a00 */
[----:B------:R-:W0:Y:S01]  /*1390*/  LDCU UR4, c[0x0][0x3a4] ;  /* 0x00007480ff0477ac */ /* 0x000e220008000800 */
[----:B--2---:R-:W2:Y:S01]  /*13a0*/  LDG.E R3, desc[UR14][R2.64] ;  /* 0x0000000e02037981 */ /* 0x004ea2000c1e1900 */
[----:B01----:R-:W-:-:S04]  /*13b0*/  I2FP.F32.S32 R6, UR4 ;  /* 0x0000000400067c45 */ /* 0x003fc80008201400 */
        /* <DEDUP_REMOVED lines=9> */
[----:B------:R-:W-:Y:S02]  /*1450*/  MOV R3, R6 ;  /* 0x0000000600037202 */ /* 0x000fe40000000f00 */
[----:B------:R-:W-:-:S07]  /*1460*/  MOV R8, 0x1480 ;  /* 0x0000148000087802 */ /* 0x000fce0000000f00 */
[----:B------:R-:W-:Y:S05]  /*1470*/  CALL.REL.NOINC `($__internal_0_$__cuda_sm3x_div_rn_noftz_f32_slowpath) ;  /* 0x0000000000207944 */ /* 0x000fea0003c00000 */
.L_x_20:
[----:B------:R-:W0:Y:S01]  /*1480*/  LDC.64 R2, c[0x0][0x388] ;  /* 0x0000e200ff027b82 */ /* 0x000e220000000a00 */
[----:B------:R-:W1:Y:S01]  /*1490*/  LDCU UR4, c[0x0][0x3a0] ;  /* 0x00007400ff0477ac */ /* 0x000e620008000800 */
[----:B0-----:R-:W1:Y:S06]  /*14a0*/  LDG.E R7, desc[UR14][R2.64] ;  /* 0x0000000e02077981 */ /* 0x001e6c000c1e1900 */
[----:B------:R-:W0:Y:S01]  /*14b0*/  LDC.64 R4, c[0x0][0x398] ;  /* 0x0000e600ff047b82 */ /* 0x000e220000000a00 */
[----:B-1----:R-:W-:-:S05]  /*14c0*/  FFMA R7, -R0, UR4, R7 ;  /* 0x0000000400077c23 */ /* 0x002fca0008000107 */
[----:B------:R-:W-:Y:S04]  /*14d0*/  STG.E desc[UR14][R2.64], R7 ;  /* 0x0000000702007986 */ /* 0x000fe8000c10190e */
[----:B0-----:R-:W-:Y:S01]  /*14e0*/  STG.E desc[UR14][R4.64], RZ ;  /* 0x000000ff04007986 */ /* 0x001fe2000c10190e */
[----:B------:R-:W-:Y:S05]  /*14f0*/  EXIT ;  /* 0x000000000000794d */ /* 0x000fea0003800000 */
        .weak           $__internal_0_$__cuda_sm3x_div_rn_noftz_f32_slowpath
        .type           $__internal_0_$__cuda_sm3x_div_rn_noftz_f32_slowpath,@function
        .size           $__internal_0_$__cuda_sm3x_div_rn_noftz_f32_slowpath,(.L_x_50 - $__internal_0_$__cuda_sm3x_div_rn_noftz_f32_slowpath)
$__internal_0_$__cuda_sm3x_div_rn_noftz_f32_slowpath:
[----:B------:R-:W-:Y:S02]  /*1500*/  SHF.R.U32.HI R9, RZ, 0x17, R3 ;  /* 0x00000017ff097819 */ /* 0x000fe40000011603 */
[----:B------:R-:W-:Y:S02]  /*1510*/  SHF.R.U32.HI R12, RZ, 0x17, R0 ;  /* 0x00000017ff0c7819 */ /* 0x000fe40000011600 */
[----:B------:R-:W-:Y:S02]  /*1520*/  LOP3.LUT R9, R9, 0xff, RZ, 0xc0, !PT ;  /* 0x000000ff09097812 */ /* 0x000fe400078ec0ff */
[----:B------:R-:W-:Y:S02]  /*1530*/  LOP3.LUT R12, R12, 0xff, RZ, 0xc0, !PT ;  /* 0x000000ff0c0c7812 */ /* 0x000fe400078ec0ff */
[----:B------:R-:W-:Y:S02]  /*1540*/  IADD3 R14, PT, PT, R9, -0x1, RZ ;  /* 0xffffffff090e7810 */ /* 0x000fe40007ffe0ff */
[----:B------:R-:W-:-:S02]  /*1550*/  IADD3 R13, PT, PT, R12, -0x1, RZ ;  /* 0xffffffff0c0d7810 */ /* 0x000fc40007ffe0ff */
[----:B------:R-:W-:Y:S02]  /*1560*/  ISETP.GT.U32.AND P0, PT, R14, 0xfd, PT ;  /* 0x000000fd0e00780c */ /* 0x000fe40003f04070 */
[----:B------:R-:W-:Y:S02]  /*1570*/  MOV R11, R3 ;  /* 0x00000003000b7202 */ /* 0x000fe40000000f00 */
[----:B------:R-:W-:-:S13]  /*1580*/  ISETP.GT.U32.OR P0, PT, R13, 0xfd, P0 ;  /* 0x000000fd0d00780c */ /* 0x000fda0000704470 */
[----:B------:R-:W-:Y:S01]  /*1590*/  @!P0 MOV R10, RZ ;  /* 0x000000ff000a8202 */ /* 0x000fe20000000f00 */
[----:B------:R-:W-:Y:S06]  /*15a0*/  @!P0 BRA `(.L_x_21) ;  /* 0x00000000005c8947 */ /* 0x000fec0003800000 */
[----:B------:R-:W-:Y:S02]  /*15b0*/  FSETP.GTU.FTZ.AND P0, PT, |R0|, +INF , PT ;  /* 0x7f8000000000780b */ /* 0x000fe40003f1c200 */
[----:B------:R-:W-:-:S04]  /*15c0*/  FSETP.GTU.FTZ.AND P1, PT, |R3|, +INF , PT ;  /* 0x7f8000000300780b */ /* 0x000fc80003f3c200 */
[----:B------:R-:W-:-:S13]  /*15d0*/  PLOP3.LUT P0, PT, P0, P1, PT, 0xf8, 0x8f ;  /* 0x00000000008f781c */ /* 0x000fda0000703f70 */
[----:B------:R-:W-:Y:S05]  /*15e0*/  @P0 BRA `(.L_x_22) ;  /* 0x0000000400440947 */ /* 0x000fea0003800000 */
[----:B------:R-:W-:-:S13]  /*15f0*/  LOP3.LUT P0, RZ, R11, 0x7fffffff, R0, 0xc8, !PT ;  /* 0x7fffffff0bff7812 */ /* 0x000fda000780c800 */
[----:B------:R-:W-:Y:S05]  /*1600*/  @!P0 BRA `(.L_x_23) ;  /* 0x0000000400348947 */ /* 0x000fea0003800000 */
[C---:B------:R-:W-:Y:S02]  /*1610*/  FSETP.NEU.FTZ.AND P2, PT, |R0|.reuse, +INF , PT ;  /* 0x7f8000000000780b */ /* 0x040fe40003f5d200 */
[----:B------:R-:W-:Y:S02]  /*1620*/  FSETP.NEU.FTZ.AND P1, PT, |R3|, +INF , PT ;  /* 0x7f8000000300780b */ /* 0x000fe40003f3d200 */
[----:B------:R-:W-:-:S11]  /*1630*/  FSETP.NEU.FTZ.AND P0, PT, |R0|, +INF , PT ;  /* 0x7f8000000000780b */ /* 0x000fd60003f1d200 */
[----:B------:R-:W-:Y:S05]  /*1640*/  @!P1 BRA !P2, `(.L_x_23) ;  /* 0x0000000400249947 */ /* 0x000fea0005000000 */
[----:B------:R-:W-:-:S04]  /*1650*/  LOP3.LUT P2, RZ, R0, 0x7fffffff, RZ, 0xc0, !PT ;  /* 0x7fffffff00ff7812 */ /* 0x000fc8000784c0ff */
[----:B------:R-:W-:-:S13]  /*1660*/  PLOP3.LUT P1, PT, P1, P2, PT, 0x2f, 0xf2 ;  /* 0x0000000000f2781c */ /* 0x000fda0000f24577 */
[----:B------:R-:W-:Y:S05]  /*1670*/  @P1 BRA `(.L_x_24) ;  /* 0x0000000400101947 */ /* 0x000fea0003800000 */
[----:B------:R-:W-:-:S04]  /*1680*/  LOP3.LUT P1, RZ, R11, 0x7fffffff, RZ, 0xc0, !PT ;  /* 0x7fffffff0bff7812 */ /* 0x000fc8000782c0ff */
[----:B------:R-:W-:-:S13]  /*1690*/  PLOP3.LUT P0, PT, P0, P1, PT, 0x2f, 0xf2 ;  /* 0x0000000000f2781c */ /* 0x000fda0000702577 */
[----:B------:R-:W-:Y:S05]  /*16a0*/  @P0 BRA `(.L_x_25) ;  /* 0x0000000000f80947 */ /* 0x000fea0003800000 */
[----:B------:R-:W-:Y:S02]  /*16b0*/  ISETP.GE.AND P0, PT, R13, RZ, PT ;  /* 0x000000ff0d00720c */ /* 0x000fe40003f06270 */
[----:B------:R-:W-:-:S11]  /*16c0*/  ISETP.GE.AND P1, PT, R14, RZ, PT ;  /* 0x000000ff0e00720c */ /* 0x000fd60003f26270 */
[----:B------:R-:W-:Y:S01]  /*16d0*/  @P0 MOV R10, RZ ;  /* 0x000000ff000a0202 */ /* 0x000fe20000000f00 */
[----:B------:R-:W-:Y:S01]  /*16e0*/  @!P0 FFMA R0, R0, 1.84467440737095516160e+19, RZ ;  /* 0x5f80000000008823 */ /* 0x000fe200000000ff */
[----:B------:R-:W-:Y:S01]  /*16f0*/  @!P0 MOV R10, 0xffffffc0 ;  /* 0xffffffc0000a8802 */ /* 0x000fe20000000f00 */
[----:B------:R-:W-:-:S03]  /*1700*/  @!P1 FFMA R11, R3, 1.84467440737095516160e+19, RZ ;  /* 0x5f800000030b9823 */ /* 0x000fc600000000ff */
[----:B------:R-:W-:-:S07]  /*1710*/  @!P1 IADD3 R10, PT, PT, R10, 0x40, RZ ;  /* 0x000000400a0a9810 */ /* 0x000fce0007ffe0ff */
.L_x_21:
[----:B------:R-:W-:Y:S02]  /*1720*/  LEA R14, R9, 0xc0800000, 0x17 ;  /* 0xc0800000090e7811 */ /* 0x000fe400078eb8ff */
[----:B------:R-:W-:Y:S02]  /*1730*/  IADD3 R12, PT, PT, R12, -0x7f, RZ ;  /* 0xffffff810c0c7810 */ /* 0x000fe40007ffe0ff */
[----:B------:R-:W-:-:S03]  /*1740*/  IADD3 R15, PT, PT, -R14, R11, RZ ;  /* 0x0000000b0e0f7210 */ /* 0x000fc60007ffe1ff */
[C---:B------:R-:W-:Y:S01]  /*1750*/  IMAD R0, R12.reuse, -0x800000, R0 ;  /* 0xff8000000c007824 */ /* 0x040fe200078e0200 */
[----:B------:R0:W1:Y:S01]  /*1760*/  MUFU.RCP R14, R15 ;  /* 0x0000000f000e7308 */ /* 0x0000620000001000 */
[----:B------:R-:W-:Y:S01]  /*1770*/  FADD.FTZ R11, -R15, -RZ ;  /* 0x800000ff0f0b7221 */ /* 0x000fe20000010100 */
[----:B0-----:R-:W-:-:S04]  /*1780*/  IADD3 R15, PT, PT, R12, 0x7f, -R9 ;  /* 0x0000007f0c0f7810 */ /* 0x001fc80007ffe809 */
[----:B------:R-:W-:Y:S01]  /*1790*/  IADD3 R15, PT, PT, R15, R10, RZ ;  /* 0x0000000a0f0f7210 */ /* 0x000fe20007ffe0ff */
[----:B-1----:R-:W-:-:S04]  /*17a0*/  FFMA R13, R14, R11, 1 ;  /* 0x3f8000000e0d7423 */ /* 0x002fc8000000000b */
[----:B------:R-:W-:-:S04]  /*17b0*/  FFMA R13, R14, R13, R14 ;  /* 0x0000000d0e0d7223 */ /* 0x000fc8000000000e */
[----:B------:R-:W-:-:S04]  /*17c0*/  FFMA R14, R0, R13, RZ ;  /* 0x0000000d000e7223 */ /* 0x000fc800000000ff */
[----:B------:R-:W-:-:S04]  /*17d0*/  FFMA R16, R11, R14, R0 ;  /* 0x0000000e0b107223 */ /* 0x000fc80000000000 */
[----:B------:R-:W-:-:S04]  /*17e0*/  FFMA R14, R13, R16, R14 ;  /* 0x000000100d0e7223 */ /* 0x000fc8000000000e */
[----:B------:R-:W-:-:S04]  /*17f0*/  FFMA R11, R11, R14, R0 ;  /* 0x0000000e0b0b7223 */ /* 0x000fc80000000000 */
[----:B------:R-:W-:-:S05]  /*1800*/  FFMA R0, R13, R11, R14 ;  /* 0x0000000b0d007223 */ /* 0x000fca000000000e */
[----:B------:R-:W-:-:S04]  /*1810*/  SHF.R.U32.HI R9, RZ, 0x17, R0 ;  /* 0x00000017ff097819 */ /* 0x000fc80000011600 */
[----:B------:R-:W-:-:S04]  /*1820*/  LOP3.LUT R9, R9, 0xff, RZ, 0xc0, !PT ;  /* 0x000000ff09097812 */ /* 0x000fc800078ec0ff */
[----:B------:R-:W-:-:S04]  /*1830*/  IADD3 R9, PT, PT, R9, R15, RZ ;  /* 0x0000000f09097210 */ /* 0x000fc80007ffe0ff */
[----:B------:R-:W-:-:S04]  /*1840*/  IADD3 R10, PT, PT, R9, -0x1, RZ ;  /* 0xffffffff090a7810 */ /* 0x000fc80007ffe0ff */
[----:B------:R-:W-:-:S13]  /*1850*/  ISETP.GE.U32.AND P0, PT, R10, 0xfe, PT ;  /* 0x000000fe0a00780c */ /* 0x000fda0003f06070 */
[----:B------:R-:W-:Y:S05]  /*1860*/  @!P0 BRA `(.L_x_26) ;  /* 0x0000000000808947 */ /* 0x000fea0003800000 */
[----:B------:R-:W-:-:S13]  /*1870*/  ISETP.GT.AND P0, PT, R9, 0xfe, PT ;  /* 0x000000fe0900780c */ /* 0x000fda0003f04270 */
[----:B------:R-:W-:Y:S05]  /*1880*/  @P0 BRA `(.L_x_27) ;  /* 0x00000000006c0947 */ /* 0x000fea0003800000 */
[----:B------:R-:W-:-:S13]  /*1890*/  ISETP.GE.AND P0, PT, R9, 0x1, PT ;  /* 0x000000010900780c */ /* 0x000fda0003f06270 */
[----:B------:R-:W-:Y:S05]  /*18a0*/  @P0 BRA `(.L_x_28) ;  /* 0x0000000000980947 */ /* 0x000fea0003800000 */
[----:B------:R-:W-:Y:S02]  /*18b0*/  ISETP.GE.AND P0, PT, R9, -0x18, PT ;  /* 0xffffffe80900780c */ /* 0x000fe40003f06270 */
[----:B------:R-:W-:-:S11]  /*18c0*/  LOP3.LUT R0, R0, 0x80000000, RZ, 0xc0, !PT ;  /* 0x8000000000007812 */ /* 0x000fd600078ec0ff */
[----:B------:R-:W-:Y:S05]  /*18d0*/  @!P0 BRA `(.L_x_28) ;  /* 0x00000000008c8947 */ /* 0x000fea0003800000 */
[-CC-:B------:R-:W-:Y:S01]  /*18e0*/  FFMA.RZ R10, R13, R11.reuse, R14.reuse ;  /* 0x0000000b0d0a7223 */ /* 0x180fe2000000c00e */
[C---:B------:R-:W-:Y:S02]  /*18f0*/  ISETP.NE.AND P2, PT, R9.reuse, RZ, PT ;  /* 0x000000ff0900720c */ /* 0x040fe40003f45270 */
[----:B------:R-:W-:Y:S02]  /*1900*/  ISETP.NE.AND P1, PT, R9, RZ, PT ;  /* 0x000000ff0900720c */ /* 0x000fe40003f25270 */
[----:B------:R-:W-:Y:S01]  /*1910*/  LOP3.LUT R12, R10, 0x7fffff, RZ, 0xc0, !PT ;  /* 0x007fffff0a0c7812 */ /* 0x000fe200078ec0ff */
[CCC-:B------:R-:W-:Y:S01]  /*1920*/  FFMA.RP R10, R13.reuse, R11.reuse, R14.reuse ;  /* 0x0000000b0d0a7223 */ /* 0x1c0fe2000000800e */
[----:B------:R-:W-:Y:S01]  /*1930*/  FFMA.RM R11, R13, R11, R14 ;  /* 0x0000000b0d0b7223 */ /* 0x000fe2000000400e */
[----:B------:R-:W-:Y:S02]  /*1940*/  IADD3 R13, PT, PT, R9, 0x20, RZ ;  /* 0x00000020090d7810 */ /* 0x000fe40007ffe0ff */
[----:B------:R-:W-:-:S02]  /*1950*/  LOP3.LUT R12, R12, 0x800000, RZ, 0xfc, !PT ;  /* 0x008000000c0c7812 */ /* 0x000fc400078efcff */
[----:B------:R-:W-:Y:S02]  /*1960*/  IADD3 R9, PT, PT, -R9, RZ, RZ ;  /* 0x000000ff09097210 */ /* 0x000fe40007ffe1ff */
[----:B------:R-:W-:Y:S02]  /*1970*/  SHF.L.U32 R13, R12, R13, RZ ;  /* 0x0000000d0c0d7219 */ /* 0x000fe400000006ff */
[----:B------:R-:W-:Y:S02]  /*1980*/  FSETP.NEU.FTZ.AND P0, PT, R10, R11, PT ;  /* 0x0000000b0a00720b */ /* 0x000fe40003f1d000 */
[----:B------:R-:W-:Y:S02]  /*1990*/  SEL R9, R9, RZ, P2 ;  /* 0x000000ff09097207 */ /* 0x000fe40001000000 */
[----:B------:R-:W-:Y:S02]  /*19a0*/  ISETP.NE.AND P1, PT, R13, RZ, P1 ;  /* 0x000000ff0d00720c */ /* 0x000fe40000f25270 */
[----:B------:R-:W-:-:S02]  /*19b0*/  SHF.R.U32.HI R9, RZ, R9, R12 ;  /* 0x00000009ff097219 */ /* 0x000fc4000001160c */
[----:B------:R-:W-:Y:S02]  /*19c0*/  PLOP3.LUT P0, PT, P0, P1, PT, 0xf8, 0x8f ;  /* 0x00000000008f781c */ /* 0x000fe40000703f70 */
[----:B------:R-:W-:Y:S02]  /*19d0*/  SHF.R.U32.HI R11, RZ, 0x1, R9 ;  /* 0x00000001ff0b7819 */ /* 0x000fe40000011609 */
[----:B------:R-:W-:-:S04]  /*19e0*/  SEL R10, RZ, 0x1, !P0 ;  /* 0x00000001ff0a7807 */ /* 0x000fc80004000000 */
[----:B------:R-:W-:-:S04]  /*19f0*/  LOP3.LUT R10, R10, 0x1, R11, 0xf8, !PT ;  /* 0x000000010a0a7812 */ /* 0x000fc800078ef80b */
[----:B------:R-:W-:-:S04]  /*1a00*/  LOP3.LUT R10, R10, R9, RZ, 0xc0, !PT ;  /* 0x000000090a0a7212 */ /* 0x000fc800078ec0ff */
[----:B------:R-:W-:-:S04]  /*1a10*/  IADD3 R11, PT, PT, R11, R10, RZ ;  /* 0x0000000a0b0b7210 */ /* 0x000fc80007ffe0ff */
[----:B------:R-:W-:Y:S01]  /*1a20*/  LOP3.LUT R0, R11, R0, RZ, 0xfc, !PT ;  /* 0x000000000b007212 */ /* 0x000fe200078efcff */
[----:B------:R-:W-:Y:S06]  /*1a30*/  BRA `(.L_x_28) ;  /* 0x0000000000347947 */ /* 0x000fec0003800000 */
.L_x_27:
[----:B------:R-:W-:-:S04]  /*1a40*/  LOP3.LUT R0, R0, 0x80000000, RZ, 0xc0, !PT ;  /* 0x8000000000007812 */ /* 0x000fc800078ec0ff */
[----:B------:R-:W-:Y:S01]  /*1a50*/  LOP3.LUT R0, R0, 0x7f800000, RZ, 0xfc, !PT ;  /* 0x7f80000000007812 */ /* 0x000fe200078efcff */
[----:B------:R-:W-:Y:S06]  /*1a60*/  BRA `(.L_x_28) ;  /* 0x0000000000287947 */ /* 0x000fec0003800000 */
.L_x_26:
[----:B------:R-:W-:Y:S01]  /*1a70*/  LEA R0, R15, R0, 0x17 ;  /* 0x000000000f007211 */ /* 0x000fe200078eb8ff */
[----:B------:R-:W-:Y:S06]  /*1a80*/  BRA `(.L_x_28) ;  /* 0x0000000000207947 */ /* 0x000fec0003800000 */
.L_x_25:
[----:B------:R-:W-:-:S04]  /*1a90*/  LOP3.LUT R0, R11, 0x80000000, R0, 0x48, !PT ;  /* 0x800000000b007812 */ /* 0x000fc800078e4800 */
[----:B------:R-:W-:Y:S01]  /*1aa0*/  LOP3.LUT R0, R0, 0x7f800000, RZ, 0xfc, !PT ;  /* 0x7f80000000007812 */ /* 0x000fe200078efcff */
[----:B------:R-:W-:Y:S06]  /*1ab0*/  BRA `(.L_x_28) ;  /* 0x0000000000147947 */ /* 0x000fec0003800000 */
.L_x_24:
[----:B------:R-:W-:Y:S01]  /*1ac0*/  LOP3.LUT R0, R11, 0x80000000, R0, 0x48, !PT ;  /* 0x800000000b007812 */ /* 0x000fe200078e4800 */
[----:B------:R-:W-:Y:S06]  /*1ad0*/  BRA `(.L_x_28) ;  /* 0x00000000000c7947 */ /* 0x000fec0003800000 */
.L_x_23:
[----:B------:R-:W0:Y:S01]  /*1ae0*/  MUFU.RSQ R0, -QNAN ;  /* 0xffc0000000007908 */ /* 0x000e220000001400 */
[----:B------:R-:W-:Y:S05]  /*1af0*/  BRA `(.L_x_28) ;  /* 0x0000000000047947 */ /* 0x000fea0003800000 */
.L_x_22:
[----:B------:R-:W-:-:S07]  /*1b00*/  FADD.FTZ R0, R0, R3 ;  /* 0x0000000300007221 */ /* 0x000fce0000010000 */
.L_x_28:
[----:B------:R-:W-:-:S04]  /*1b10*/  HFMA2 R9, -RZ, RZ, 0, 0 ;  /* 0x00000000ff097431 */ /* 0x000fc800000001ff */
[----:B0-----:R-:W-:Y:S05]  /*1b20*/  RET.REL.NODEC R8 `(_Z13update_paramsPfS_S_S_fii) ;  /* 0xffffffe408347950 */ /* 0x001fea0003c3ffff */
.L_x_29:
[----:B------:R-:W-:-:S00]  /*1b30*/  BRA `(.L_x_29) ;  /* 0xfffffffc00fc7947 */ /* 0x000fc0000383ffff */
[----:B------:R-:W-:-:S00]  /*1b40*/  NOP ;  /* 0x0000000000007918 */ /* 0x000fc00000000000 */
        /* <DEDUP_REMOVED lines=11> */
.L_x_50:


//--------------------- .text._Z16compute_gradientPfS_S_S_S_S_ii --------------------------
	.section	.text._Z16compute_gradientPfS_S_S_S_S_ii,"ax",@progbits
	.align	128
        .global         _Z16compute_gradientPfS_S_S_S_S_ii
        .type           _Z16compute_gradientPfS_S_S_S_S_ii,@function
        .size           _Z16compute_gradientPfS_S_S_S_S_ii,(.L_x_52 - _Z16compute_gradientPfS_S_S_S_S_ii)
        .other          _Z16compute_gradientPfS_S_S_S_S_ii,@"STO_CUDA_ENTRY STV_DEFAULT"
_Z16compute_gradientPfS_S_S_S_S_ii:
.text._Z16compute_gradientPfS_S_S_S_S_ii:
[----:B------:R-:W-:Y:S01]  /*0000*/  LDC R1, c[0x0][0x37c] ;  /* 0x0000df00ff017b82 */ /* 0x000fe20000000800 */
[----:B------:R-:W0:Y:S07]  /*0010*/  S2R R3, SR_TID.X ;  /* 0x0000000000037919 */ /* 0x000e2e0000002100 */
[----:B------:R-:W0:Y:S01]  /*0020*/  S2UR UR4, SR_CTAID.X ;  /* 0x00000000000479c3 */ /* 0x000e220000002500 */
[----:B------:R-:W1:Y:S07]  /*0030*/  LDCU UR5, c[0x0][0x3b0] ;  /* 0x00007600ff0577ac */ /* 0x000e6e0008000800 */
[----:B------:R-:W0:Y:S02]  /*0040*/  LDC R0, c[0x0][0x360] ;  /* 0x0000d800ff007b82 */ /* 0x000e240000000800 */
[----:B0-----:R-:W-:-:S05]  /*0050*/  IMAD R0, R0, UR4, R3 ;  /* 0x0000000400007c24 */ /* 0x001fca000f8e0203 */
[----:B-1----:R-:W-:-:S13]  /*0060*/  ISETP.GE.AND P0, PT, R0, UR5, PT ;  /* 0x0000000500007c0c */ /* 0x002fda000bf06270 */
[----:B------:R-:W-:Y:S05]  /*0070*/  @P0 EXIT ;  /* 0x000000000000094d */ /* 0x000fea0003800000 */
[----:B------:R-:W0:Y:S01]  /*0080*/  LDC.64 R2, c[0x0][0x3a8] ;  /* 0x0000ea00ff027b82 */ /* 0x000e220000000a00 */
[----:B------:R-:W0:Y:S01]  /*0090*/  LDCU.64 UR12, c[0x0][0x358] ;  /* 0x00006b00ff0c77ac */ /* 0x000e220008000a00 */
[----:B------:R-:W1:Y:S01]  /*00a0*/  LDCU UR8, c[0x0][0x3b4] ;  /* 0x00007680ff0877ac */ /* 0x000e620008000800 */
[----:B0-----:R0:W5:Y:S01]  /*00b0*/  LDG.E R15, desc[UR12][R2.64] ;  /* 0x0000000c020f7981 */ /* 0x001162000c1e1900 */
[----:B-1----:R-:W-:-:S09]  /*00c0*/  UISETP.GE.AND UP0, UPT, UR8, 0x1, UPT ;  /* 0x000000010800788c */ /* 0x002fd2000bf06270 */
[----:B0-----:R-:W-:Y:S05]  /*00d0*/  BRA.U !UP0, `(.L_x_30) ;  /* 0x0000000908607547 */ /* 0x001fea000b800000 */
[----:B------:R-:W-:Y:S01]  /*00e0*/  UISETP.GE.U32.AND UP2, UPT, UR8, 0x10, UPT ;  /* 0x000000100800788c */ /* 0x000fe2000bf46070 */
[----:B------:R-:W-:Y:S01]  /*00f0*/  HFMA2 R8, -RZ, RZ, 0, 0 ;  /* 0x00000000ff087431 */ /* 0x000fe200000001ff */
[----:B------:R-:W-:Y:S02]  /*0100*/  ULOP3.LUT UR9, UR8, 0xf, URZ, 0xc0, !UPT ;  /* 0x0000000f08097892 */ /* 0x000fe4000f8ec0ff */
[----:B------:R-:W-:Y:S02]  /*0110*/  IMAD R7, R0, UR8, RZ ;  /* 0x0000000800077c24 */ /* 0x000fe4000f8e02ff */
[----:B------:R-:W-:-:S03]  /*0120*/  UISETP.NE.AND UP1, UPT, UR9, URZ, UPT ;  /* 0x000000ff0900728c */ /* 0x000fc6000bf25270 */
[----:B------:R-:W-:Y:S08]  /*0130*/  BRA.U !UP2, `(.L_x_31) ;  /* 0x000000050a147547 */ /* 0x000ff0000b800000 */
[----:B------:R-:W0:Y:S01]  /*0140*/  LDCU.64 UR6, c[0x0][0x3a0] ;  /* 0x00007400ff0677ac */ /* 0x000e220008000a00 */
[----:B------:R-:W-:Y:S01]  /*0150*/  MOV R6, R7 ;  /* 0x0000000700067202 */ /* 0x000fe20000000f00 */
[----:B------:R-:W1:Y:S01]  /*0160*/  LDCU.64 UR4, c[0x0][0x380] ;  /* 0x00007000ff0477ac */ /* 0x000e620008000a00 */
[----:B------:R-:W-:-:S04]  /*0170*/  ULOP3.LUT UR10, UR8, 0x7ffffff0, URZ, 0xc0, !UPT ;  /* 0x7ffffff0080a7892 */ /* 0x000fc8000f8ec0ff */
[----:B------:R-:W-:Y:S02]  /*0180*/  UIADD3 UR11, UPT, UPT, -UR10, URZ, URZ ;  /* 0x000000ff0a0b7290 */ /* 0x000fe4000fffe1ff */
[----:B------:R-:W-:Y:S01]  /*0190*/  MOV R8, UR10 ;  /* 0x0000000a00087c02 */ /* 0x000fe20008000f00 */
[----:B0-----:R-:W-:-:S04]  /*01a0*/  UIADD3 UR6, UP2, UPT, UR6, 0x20, URZ ;  /* 0x0000002006067890 */ /* 0x001fc8000ff5e0ff */
[----:B------:R-:W-:Y:S02]  /*01b0*/  UIADD3.X UR7, UPT, UPT, URZ, UR7, URZ, UP2, !UPT ;  /* 0x00000007ff077290 */ /* 0x000fe400097fe4ff */
[----:B-1----:R-:W-:Y:S01]  /*01c0*/  UIADD3 UR4, UP3, UPT, UR4, 0x20, URZ ;  /* 0x0000002004047890 */ /* 0x002fe2000ff7e0ff */
[----:B------:R-:W-:-:S03]  /*01d0*/  MOV R2, UR6 ;  /* 0x0000000600027c02 */ /* 0x000fc60008000f00 */
[----:B------:R-:W-:Y:S01]  /*01e0*/  MOV R3, UR7 ;  /* 0x0000000700037c02 */ /* 0x000fe20008000f00 */
[----:B------:R-:W-:-:S12]  /*01f0*/  UIADD3.X UR5, UPT, UPT, URZ, UR5, URZ, UP3, !UPT ;  /* 0x00000005ff057290 */ /* 0x000fd80009ffe4ff */
.L_x_32:
[----:B------:R-:W-:Y:S01]  /*0200*/  MOV R4, UR4 ;  /* 0x0000000400047c02 */ /* 0x000fe20008000f00 */
[----:B------:R-:W2:Y:S01]  /*0210*/  LDG.E R16, desc[UR12][R2.64+-0x20] ;  /* 0xffffe00c02107981 */ /* 0x000ea2000c1e1900 */
[----:B------:R-:W-:-:S03]  /*0220*/  MOV R5, UR5 ;  /* 0x0000000500057c02 */ /* 0x000fc60008000f00 */
[----:B------:R-:W3:Y:S01]  /*0230*/  LDG.E R18, desc[UR12][R2.64+-0x1c] ;  /* 0xffffe40c02127981 */ /* 0x000ee2000c1e1900 */
[----:B------:R-:W-:-:S03]  /*0240*/  IMAD.WIDE R4, R6, 0x4, R4 ;  /* 0x0000000406047825 */ /* 0x000fc600078e0204 */
[----:B------:R-:W4:Y:S04]  /*0250*/  LDG.E R19, desc[UR12][R2.64+-0x18] ;  /* 0xffffe80c02137981 */ /* 0x000f28000c1e1900 */
[----:B------:R-:W2:Y:S04]  /*0260*/  LDG.E R17, desc[UR12][R4.64+-0x20] ;  /* 0xffffe00c04117981 */ /* 0x000ea8000c1e1900 */
[----:B------:R-:W3:Y:S04]  /*0270*/  LDG.E R25, desc[UR12][R4.64+-0x1c] ;  /* 0xffffe40c04197981 */ /* 0x000ee8000c1e1900 */
[----:B------:R-:W4:Y:S04]  /*0280*/  LDG.E R20, desc[UR12][R4.64+-0x18] ;  /* 0xffffe80c04147981 */ /* 0x000f28000c1e1900 */
        /* <DEDUP_REMOVED lines=9> */
[----:B------:R-:W4:Y:S01]  /*0320*/  LDG.E R14, desc[UR12][R4.64+-0x4] ;  /* 0xfffffc0c040e7981 */ /* 0x000f22000c1e1900 */
[----:B--2--5:R-:W-:-:S03]  /*0330*/  FFMA R17, R16, R17, R15 ;  /* 0x0000001110117223 */ /* 0x024fc6000000000f */
[----:B------:R-:W2:Y:S04]  /*0340*/  LDG.E R15, desc[UR12][R2.64] ;  /* 0x0000000c020f7981 */ /* 0x000ea8000c1e1900 */
[----:B------:R-:W2:Y:S01]  /*0350*/  LDG.E R16, desc[UR12][R4.64] ;  /* 0x0000000c04107981 */ /* 0x000ea2000c1e1900 */
[----:B---3--:R-:W-:-:S03]  /*0360*/  FFMA R26, R18, R25, R17 ;  /* 0x00000019121a7223 */ /* 0x008fc60000000011 */
[----:B------:R-:W3:Y:S01]  /*0370*/  LDG.E R17, desc[UR12][R2.64+0x4] ;  /* 0x0000040c02117981 */ /* 0x000ee2000c1e1900 */
[----:B----4-:R-:W-:-:S03]  /*0380*/  FFMA R25, R19, R20, R26 ;  /* 0x0000001413197223 */ /* 0x010fc6000000001a */
[----:B------:R-:W3:Y:S04]  /*0390*/  LDG.E R18, desc[UR12][R4.64+0x4] ;  /* 0x0000040c04127981 */ /* 0x000ee8000c1e1900 */
[----:B------:R-:W4:Y:S01]  /*03a0*/  LDG.E R19, desc[UR12][R2.64+0x8] ;  /* 0x0000080c02137981 */ /* 0x000f22000c1e1900 */
[----:B------:R-:W-:-:S03]  /*03b0*/  FFMA R26, R22, R21, R25 ;  /* 0x00000015161a7223 */ /* 0x000fc60000000019 */
[----:B------:R-:W4:Y:S04]  /*03c0*/  LDG.E R20, desc[UR12][R4.64+0x8] ;  /* 0x0000080c04147981 */ /* 0x000f28000c1e1900 */
        /* <DEDUP_REMOVED lines=9> */
[----:B------:R-:W4:Y:S04]  /*0460*/  LDG.E R12, desc[UR12][R2.64+0x18] ;  /* 0x0000180c020c7981 */ /* 0x000f28000c1e1900 */
[----:B------:R-:W4:Y:S04]  /*0470*/  LDG.E R11, desc[UR12][R4.64+0x18] ;  /* 0x0000180c040b7981 */ /* 0x000f28000c1e1900 */
[----:B------:R-:W4:Y:S04]  /*0480*/  LDG.E R26, desc[UR12][R4.64+0x1c] ;  /* 0x00001c0c041a7981 */ /* 0x000f28000c1e1900 */
[----:B------:R0:W4:Y:S01]  /*0490*/  LDG.E R25, desc[UR12][R2.64+0x1c] ;  /* 0x00001c0c02197981 */ /* 0x000122000c1e1900 */
[----:B------:R-:W-:Y:S01]  /*04a0*/  FFMA R14, R13, R14, R28 ;  /* 0x0000000e0d0e7223 */ /* 0x000fe2000000001c */
[----:B------:R-:W-:-:S04]  /*04b0*/  UIADD3 UR11, UPT, UPT, UR11, 0x10, URZ ;  /* 0x000000100b0b7890 */ /* 0x000fc8000fffe0ff */
[----:B------:R-:W-:Y:S01]  /*04c0*/  UISETP.NE.AND UP2, UPT, UR11, URZ, UPT ;  /* 0x000000ff0b00728c */ /* 0x000fe2000bf45270 */
[----:B0-----:R-:W-:Y:S02]  /*04d0*/  IADD3 R2, P0, PT, R2, 0x40, RZ ;  /* 0x0000004002027810 */ /* 0x001fe40007f1e0ff */
[----:B------:R-:W-:Y:S02]  /*04e0*/  IADD3 R6, PT, PT, R6, 0x10, RZ ;  /* 0x0000001006067810 */ /* 0x000fe40007ffe0ff */
[----:B------:R-:W-:Y:S01]  /*04f0*/  IADD3.X R3, PT, PT, RZ, R3, RZ, P0, !PT ;  /* 0x00000003ff037210 */ /* 0x000fe200007fe4ff */
[----:B--2---:R-:W-:-:S04]  /*0500*/  FFMA R14, R15, R16, R14 ;  /* 0x000000100f0e7223 */ /* 0x004fc8000000000e */
[----:B---3--:R-:W-:-:S04]  /*0510*/  FFMA R14, R17, R18, R14 ;  /* 0x00000012110e7223 */ /* 0x008fc8000000000e */
[----:B----4-:R-:W-:-:S04]  /*0520*/  FFMA R14, R19, R20, R14 ;  /* 0x00000014130e7223 */ /* 0x010fc8000000000e */
[----:B------:R-:W-:-:S04]  /*0530*/  FFMA R14, R21, R22, R14 ;  /* 0x00000016150e7223 */ /* 0x000fc8000000000e */
[----:B------:R-:W-:-:S04]  /*0540*/  FFMA R14, R23, R24, R14 ;  /* 0x00000018170e7223 */ /* 0x000fc8000000000e */
[----:B------:R-:W-:-:S04]  /*0550*/  FFMA R9, R9, R10, R14 ;  /* 0x0000000a09097223 */ /* 0x000fc8000000000e */
[----:B------:R-:W-:-:S04]  /*0560*/  FFMA R12, R12, R11, R9 ;  /* 0x0000000b0c0c7223 */ /* 0x000fc80000000009 */
[----:B------:R-:W-:Y:S01]  /*0570*/  FFMA R15, R25, R26, R12 ;  /* 0x0000001a190f7223 */ /* 0x000fe2000000000c */
[----:B------:R-:W-:Y:S06]  /*0580*/  BRA.U UP2, `(.L_x_32) ;  /* 0xfffffffd021c7547 */ /* 0x000fec000b83ffff */
.L_x_31:
[----:B------:R-:W-:Y:S05]  /*0590*/  BRA.U !UP1, `(.L_x_30) ;  /* 0x0000000509307547 */ /* 0x000fea000b800000 */
[----:B------:R-:W-:Y:S02]  /*05a0*/  UISETP.GE.U32.AND UP1, UPT, UR9, 0x8, UPT ;  /* 0x000000080900788c */ /* 0x000fe4000bf26070 */
[----:B------:R-:W-:-:S04]  /*05b0*/  ULOP3.LUT UR5, UR8, 0x7, URZ, 0xc0, !UPT ;  /* 0x0000000708057892 */ /* 0x000fc8000f8ec0ff */
[----:B------:R-:W-:-:S03]  /*05c0*/  UISETP.NE.AND UP2, UPT, UR5, URZ, UPT ;  /* 0x000000ff0500728c */ /* 0x000fc6000bf45270 */
[----:B------:R-:W-:Y:S08]  /*05d0*/  BRA.U !UP1, `(.L_x_33) ;  /* 0x0000000109787547 */ /* 0x000ff0000b800000 */
[----:B------:R-:W0:Y:S01]  /*05e0*/  LDC.64 R2, c[0x0][0x380] ;  /* 0x0000e000ff027b82 */ /* 0x000e220000000a00 */
[----:B------:R-:W-:-:S07]  /*05f0*/  IADD3 R9, PT, PT, R7, R8, RZ ;  /* 0x0000000807097210 */ /* 0x000fce0007ffe0ff */
[----:B------:R-:W1:Y:S01]  /*0600*/  LDC.64 R4, c[0x0][0x3a0] ;  /* 0x0000e800ff047b82 */ /* 0x000e620000000a00 */
[----:B0-----:R-:W-:-:S05]  /*0610*/  IMAD.WIDE R2, R9, 0x4, R2 ;  /* 0x0000000409027825 */ /* 0x001fca00078e0202 */
[----:B------:R-:W2:Y:S01]  /*0620*/  LDG.E R11, desc[UR12][R2.64] ;  /* 0x0000000c020b7981 */ /* 0x000ea2000c1e1900 */
[----:B-1----:R-:W-:-:S03]  /*0630*/  IMAD.WIDE.U32 R4, R8, 0x4, R4 ;  /* 0x0000000408047825 */ /* 0x002fc600078e0004 */
[----:B------:R-:W3:Y:S04]  /*0640*/  LDG.E R12, desc[UR12][R2.64+0x4] ;  /* 0x0000040c020c7981 */ /* 0x000ee8000c1e1900 */
        /* <DEDUP_REMOVED lines=14> */
[----:B------:R-:W-:Y:S01]  /*0730*/  IADD3 R8, PT, PT, R8, 0x8, RZ ;  /* 0x0000000808087810 */ /* 0x000fe20007ffe0ff */
[----:B--2--5:R-:W-:-:S04]  /*0740*/  FFMA R10, R10, R11, R15 ;  /* 0x0000000b0a0a7223 */ /* 0x024fc8000000000f */
[----:B---3--:R-:W-:-:S04]  /*0750*/  FFMA R10, R13, R12, R10 ;  /* 0x0000000c0d0a7223 */ /* 0x008fc8000000000a */
[----:B----4-:R-:W-:-:S04]  /*0760*/  FFMA R10, R17, R14, R10 ;  /* 0x0000000e110a7223 */ /* 0x010fc8000000000a */
[----:B------:R-:W-:-:S04]  /*0770*/  FFMA R10, R19, R16, R10 ;  /* 0x00000010130a7223 */ /* 0x000fc8000000000a */
[----:B------:R-:W-:-:S04]  /*0780*/  FFMA R10, R21, R18, R10 ;  /* 0x00000012150a7223 */ /* 0x000fc8000000000a */
[----:B------:R-:W-:-:S04]  /*0790*/  FFMA R23, R23, R20, R10 ;  /* 0x0000001417177223 */ /* 0x000fc8000000000a */
[----:B------:R-:W-:-:S04]  /*07a0*/  FFMA R6, R6, R9, R23 ;  /* 0x0000000906067223 */ /* 0x000fc80000000017 */
[----:B------:R-:W-:-:S07]  /*07b0*/  FFMA R15, R25, R22, R6 ;  /* 0x00000016190f7223 */ /* 0x000fce0000000006 */
.L_x_33:
        /* <DEDUP_REMOVED lines=22> */
[----:B------:R-:W-:-:S07]  /*0920*/  FFMA R15, R17, R14, R6 ;  /* 0x0000000e110f7223 */ /* 0x000fce0000000006 */
.L_x_34:
[----:B------:R-:W-:Y:S05]  /*0930*/  BRA.U !UP2, `(.L_x_30) ;  /* 0x000000010a487547 */ /* 0x000fea000b800000 */
[----:B------:R-:W0:Y:S01]  /*0940*/  LDC.64 R2, c[0x0][0x3a0] ;  /* 0x0000e800ff027b82 */ /* 0x000e220000000a00 */
[----:B------:R-:W-:Y:S01]  /*0950*/  IADD3 R7, PT, PT, R7, R8, RZ ;  /* 0x0000000807077210 */ /* 0x000fe20007ffe0ff */
[----:B------:R-:W-:-:S06]  /*0960*/  UIADD3 UR4, UPT, UPT, -UR4, URZ, URZ ;  /* 0x000000ff04047290 */ /* 0x000fcc000fffe1ff */
[----:B------:R-:W1:Y:S01]  /*0970*/  LDC.64 R10, c[0x0][0x380] ;  /* 0x0000e000ff0a7b82 */ /* 0x000e620000000a00 */
[----:B0-----:R-:W-:-:S03]  /*0980*/  IMAD.WIDE.U32 R2, R8, 0x4, R2 ;  /* 0x0000000408027825 */ /* 0x001fc600078e0002 */
[----:B------:R-:W-:Y:S02]  /*0990*/  MOV R6, R2 ;  /* 0x0000000200067202 */ /* 0x000fe40000000f00 */
[----:B------:R-:W-:-:S07]  /*09a0*/  MOV R5, R3 ;  /* 0x0000000300057202 */ /* 0x000fce0000000f00 */
.L_x_35:
[----:B-1----:R-:W-:Y:S01]  /*09b0*/  IMAD.WIDE R2, R7, 0x4, R10 ;  /* 0x0000000407027825 */ /* 0x002fe200078e020a */
[----:B------:R-:W-:-:S05]  /*09c0*/  MOV R4, R6 ;  /* 0x0000000600047202 */ /* 0x000fca0000000f00 */
[----:B------:R-:W2:Y:S04]  /*09d0*/  LDG.E R2, desc[UR12][R2.64] ;  /* 0x0000000c02027981 */ /* 0x000ea8000c1e1900 */
[----:B------:R0:W2:Y:S01]  /*09e0*/  LDG.E R4, desc[UR12][R4.64] ;  /* 0x0000000c04047981 */ /* 0x0000a2000c1e1900 */
[----:B------:R-:W-:Y:S01]  /*09f0*/  UIADD3 UR4, UPT, UPT, UR4, 0x1, URZ ;  /* 0x0000000104047890 */ /* 0x000fe2000fffe0ff */
[----:B------:R-:W-:Y:S02]  /*0a00*/  IADD3 R6, P0, PT, R6, 0x4, RZ ;  /* 0x0000000406067810 */ /* 0x000fe40007f1e0ff */
[----:B------:R-:W-:Y:S01]  /*0a10*/  IADD3 R7, PT, PT, R7, 0x1, RZ ;  /* 0x0000000107077810 */ /* 0x000fe20007ffe0ff */
[----:B------:R-:W-:Y:S01]  /*0a20*/  UISETP.NE.AND UP1, UPT, UR4, URZ, UPT ;  /* 0x000000ff0400728c */ /* 0x000fe2000bf25270 */
[----:B0-----:R-:W-:Y:S01]  /*0a30*/  IADD3.X R5, PT, PT, RZ, R5, RZ, P0, !PT ;  /* 0x00000005ff057210 */ /* 0x001fe200007fe4ff */
[----:B--2--5:R-:W-:-:S07]  /*0a40*/  FFMA R15, R4, R2, R15 ;  /* 0x00000002040f7223 */ /* 0x024fce000000000f */
[----:B------:R-:W-:Y:S05]  /*0a50*/  BRA.U UP1, `(.L_x_35) ;  /* 0xfffffffd01d47547 */ /* 0x000fea000b83ffff */
.L_x_30:
[----:B------:R-:W0:Y:S02]  /*0a60*/  LDC.64 R2, c[0x0][0x388] ;  /* 0x0000e200ff027b82 */ /* 0x000e240000000a00 */
[----:B0-----:R-:W-:-:S06]  /*0a70*/  IMAD.WIDE R2, R0, 0x4, R2 ;  /* 0x0000000400027825 */ /* 0x001fcc00078e0202 */
[----:B------:R-:W2:Y:S02]  /*0a80*/  LDG.E R2, desc[UR12][R2.64] ;  /* 0x0000000c02027981 */ /* 0x000ea4000c1e1900 */
[----:B--2--5:R-:W-:Y:S01]  /*0a90*/  FADD R15, -R2, R15 ;  /* 0x0000000f020f7221 */ /* 0x024fe20000000100 */
[----:B------:R-:W-:Y:S06]  /*0aa0*/  BRA.U !UP0, `(.L_x_36) ;  /* 0x0000000908547547 */ /* 0x000fec000b800000 */
[----:B------:R-:W-:Y:S02]  /*0ab0*/  UISETP.GE.U32.AND UP0, UPT, UR8, 0x10, UPT ;  /* 0x000000100800788c */ /* 0x000fe4000bf06070 */
[----:B------:R-:W-:Y:S02]  /*0ac0*/  IMAD R3, R0, UR8, RZ ;  /* 0x0000000800037c24 */ /* 0x000fe4000f8e02ff */
[----:B------:R-:W-:Y:S01]  /*0ad0*/  HFMA2 R0, -RZ, RZ, 0, 0 ;  /* 0x00000000ff007431 */ /* 0x000fe200000001ff */
[----:B------:R-:W-:-:S04]  /*0ae0*/  ULOP3.LUT UP1, UR7, UR8, 0xf, URZ, 0xc0, !UPT ;  /* 0x0000000f08077892 */ /* 0x000fc8000f82c0ff */
[----:B------:R-:W-:Y:S08]  /*0af0*/  BRA.U !UP0, `(.L_x_37) ;  /* 0x00000005080c7547 */ /* 0x000ff0000b800000 */
[----:B------:R-:W0:Y:S01]  /*0b00*/  LDCU.64 UR4, c[0x0][0x390] ;  /* 0x00007200ff0477ac */ /* 0x000e220008000a00 */
[----:B------:R-:W-:Y:S01]  /*0b10*/  MOV R2, R3 ;  /* 0x0000000300027202 */ /* 0x000fe20000000f00 */
[----:B------:R-:W-:-:S04]  /*0b20*/  ULOP3.LUT UR9, UR8, 0x7ffffff0, URZ, 0xc0, !UPT ;  /* 0x7ffffff008097892 */ /* 0x000fc8000f8ec0ff */
[----:B------:R-:W-:Y:S02]  /*0b30*/  UIADD3 UR6, UPT, UPT, -UR9, URZ, URZ ;  /* 0x000000ff09067290 */ /* 0x000fe4000fffe1ff */
[----:B------:R-:W-:Y:S01]  /*0b40*/  MOV R0, UR9 ;  /* 0x0000000900007c02 */ /* 0x000fe20008000f00 */
[----:B0-----:R-:W-:-:S04]  /*0b50*/  UIADD3 UR4, UP0, UPT, UR4, 0x20, URZ ;  /* 0x0000002004047890 */ /* 0x001fc8000ff1e0ff */
[----:B------:R-:W-:Y:S02]  /*0b60*/  UIADD3.X UR5, UPT, UPT, URZ, UR5, URZ, UP0, !UPT ;  /* 0x00000005ff057290 */ /* 0x000fe400087fe4ff */
[----:B------:R-:W-:-:S04]  /*0b70*/  MOV R8, UR4 ;  /* 0x0000000400087c02 */ /* 0x000fc80008000f00 */
[----:B------:R-:W-:-:S07]  /*0b80*/  MOV R19, UR5 ;  /* 0x0000000500137c02 */ /* 0x000fce0008000f00 */
.L_x_38:
[----:B0-----:R-:W0:Y:S02]  /*0b90*/  LDC.64 R4, c[0x0][0x380] ;  /* 0x0000e000ff047b82 */ /* 0x001e240000000a00 */
[----:B0-----:R-:W-:-:S05]  /*0ba0*/  IMAD.WIDE R4, R2, 0x4, R4 ;  /* 0x0000000402047825 */ /* 0x001fca00078e0204 */
[----:B------:R-:W2:Y:S01]  /*0bb0*/  LDG.E R6, desc[UR12][R4.64] ;  /* 0x0000000c04067981 */ /* 0x000ea2000c1e1900 */
[----:B------:R-:W-:Y:S01]  /*0bc0*/  MOV R7, R19 ;  /* 0x0000001300077202 */ /* 0x000fe20000000f00 */
[----:B--2---:R-:W-:Y:S01]  /*0bd0*/  FMUL R9, R15, R6 ;  /* 0x000000060f097220 */ /* 0x004fe20000400000 */
[----:B------:R-:W-:-:S05]  /*0be0*/  MOV R6, R8 ;  /* 0x0000000800067202 */ /* 0x000fca0000000f00 */
[----:B------:R0:W-:Y:S04]  /*0bf0*/  REDG.E.ADD.F32.FTZ.RN.STRONG.GPU desc[UR12][R6.64+-0x20], R9 ;  /* 0xffffe009060079a6 */ /* 0x0001e8000c12f30c */
[----:B------:R-:W2:Y:S02]  /*0c00*/  LDG.E R8, desc[UR12][R4.64+0x4] ;  /* 0x0000040c04087981 */ /* 0x000ea4000c1e1900 */
[----:B--2---:R-:W-:-:S05]  /*0c10*/  FMUL R11, R15, R8 ;  /* 0x000000080f0b7220 */ /* 0x004fca0000400000 */
[----:B------:R1:W-:Y:S04]  /*0c20*/  REDG.E.ADD.F32.FTZ.RN.STRONG.GPU desc[UR12][R6.64+-0x1c], R11 ;  /* 0xffffe40b060079a6 */ /* 0x0003e8000c12f30c */
[----:B------:R-:W2:Y:S02]  /*0c30*/  LDG.E R8, desc[UR12][R4.64+0x8] ;  /* 0x0000080c04087981 */ /* 0x000ea4000c1e1900 */
[----:B--2---:R-:W-:-:S05]  /*0c40*/  FMUL R13, R15, R8 ;  /* 0x000000080f0d7220 */ /* 0x004fca0000400000 */
[----:B------:R2:W-:Y:S04]  /*0c50*/  REDG.E.ADD.F32.FTZ.RN.STRONG.GPU desc[UR12][R6.64+-0x18], R13 ;  /* 0xffffe80d060079a6 */ /* 0x0005e8000c12f30c */
[----:B------:R-:W3:Y:S02]  /*0c60*/  LDG.E R8, desc[UR12][R4.64+0xc] ;  /* 0x00000c0c04087981 */ /* 0x000ee4000c1e1900 */
[----:B---3--:R-:W-:-:S05]  /*0c70*/  FMUL R17, R15, R8 ;  /* 0x000000080f117220 */ /* 0x008fca0000400000 */
[----:B------:R3:W-:Y:S04]  /*0c80*/  REDG.E.ADD.F32.FTZ.RN.STRONG.GPU desc[UR12][R6.64+-0x14], R17 ;  /* 0xffffec11060079a6 */ /* 0x0007e8000c12f30c */
[----:B------:R-:W0:Y:S02]  /*0c90*/  LDG.E R8, desc[UR12][R4.64+0x10] ;  /* 0x0000100c04087981 */ /* 0x000e24000c1e1900 */
[----:B0-----:R-:W-:-:S05]  /*0ca0*/  FMUL R9, R15, R8 ;  /* 0x000000080f097220 */ /* 0x001fca0000400000 */
[----:B------:R0:W-:Y:S04]  /*0cb0*/  REDG.E.ADD.F32.FTZ.RN.STRONG.GPU desc[UR12][R6.64+-0x10], R9 ;  /* 0xfffff009060079a6 */ /* 0x0001e8000c12f30c */
[----:B------:R-:W1:Y:S02]  /*0cc0*/  LDG.E R8, desc[UR12][R4.64+0x14] ;  /* 0x0000140c04087981 */ /* 0x000e64000c1e1900 */
[----:B-1----:R-:W-:-:S05]  /*0cd0*/  FMUL R11, R15, R8 ;  /* 0x000000080f0b7220 */ /* 0x002fca0000400000 */
        /* <DEDUP_REMOVED lines=28> */
[----:B------:R-:W3:Y:S01]  /*0ea0*/  LDG.E R8, desc[UR12][R4.64+0x3c] ;  /* 0x00003c0c04087981 */ /* 0x000ee2000c1e1900 */
[----:B------:R-:W-:-:S04]  /*0eb0*/  UIADD3 UR6, UPT, UPT, UR6, 0x10, URZ ;  /* 0x0000001006067890 */ /* 0x000fc8000fffe0ff */
[----:B------:R-:W-:Y:S01]  /*0ec0*/  UISETP.NE.AND UP0, UPT, UR6, URZ, UPT ;  /* 0x000000ff0600728c */ /* 0x000fe2000bf05270 */
[----:B---3--:R-:W-:-:S05]  /*0ed0*/  FMUL R17, R15, R8 ;  /* 0x000000080f117220 */ /* 0x008fca0000400000 */
[----:B------:R0:W-:Y:S01]  /*0ee0*/  REDG.E.ADD.F32.FTZ.RN.STRONG.GPU desc[UR12][R6.64+0x1c], R17 ;  /* 0x00001c11060079a6 */ /* 0x0001e2000c12f30c */
[----:B------:R-:W-:Y:S02]  /*0ef0*/  IADD3 R8, P0, PT, R6, 0x40, RZ ;  /* 0x0000004006087810 */ /* 0x000fe40007f1e0ff */
[----:B------:R-:W-:Y:S02]  /*0f00*/  IADD3 R2, PT, PT, R2, 0x10, RZ ;  /* 0x0000001002027810 */ /* 0x000fe40007ffe0ff */
[----:B------:R-:W-:Y:S01]  /*0f10*/  IADD3.X R19, PT, PT, RZ, R7, RZ, P0, !PT ;  /* 0x00000007ff137210 */ /* 0x000fe200007fe4ff */
[----:B------:R-:W-:Y:S08]  /*0f20*/  BRA.U UP0, `(.L_x_38) ;  /* 0xfffffffd00187547 */ /* 0x000ff0000b83ffff */
.L_x_37:
[----:B------:R-:W-:Y:S05]  /*0f30*/  BRA.U !UP1, `(.L_x_36) ;  /* 0x0000000509307547 */ /* 0x000fea000b800000 */
[----:B------:R-:W-:Y:S02]  /*0f40*/  UISETP.GE.U32.AND UP0, UPT, UR7, 0x8, UPT ;  /* 0x000000080700788c */ /* 0x000fe4000bf06070 */
[----:B------:R-:W-:-:S04]  /*0f50*/  ULOP3.LUT UR5, UR8, 0x7, URZ, 0xc0, !UPT ;  /* 0x0000000708057892 */ /* 0x000fc8000f8ec0ff */
[----:B------:R-:W-:-:S03]  /*0f60*/  UISETP.NE.AND UP1, UPT, UR5, URZ, UPT ;  /* 0x000000ff0500728c */ /* 0x000fc6000bf25270 */
[----:B------:R-:W-:Y:S08]  /*0f70*/  BRA.U !UP0, `(.L_x_39) ;  /* 0x0000000108787547 */ /* 0x000ff0000b800000 */
[----:B------:R-:W1:Y:S01]  /*0f80*/  LDC.64 R4, c[0x0][0x380] ;  /* 0x0000e000ff047b82 */ /* 0x000e620000000a00 */
[----:B0-----:R-:W-:-:S05]  /*0f90*/  IADD3 R7, PT, PT, R3, R0, RZ ;  /* 0x0000000003077210 */ /* 0x001fca0007ffe0ff */
[----:B-1----:R-:W-:Y:S02]  /*0fa0*/  IMAD.WIDE R4, R7, 0x4, R4 ;  /* 0x0000000407047825 */ /* 0x002fe400078e0204 */
[----:B------:R-:W0:Y:S03]  /*0fb0*/  LDC.64 R6, c[0x0][0x390] ;  /* 0x0000e400ff067b82 */ /* 0x000e260000000a00 */
[----:B------:R-:W2:Y:S01]  /*0fc0*/  LDG.E R2, desc[UR12][R4.64] ;  /* 0x0000000c04027981 */ /* 0x000ea2000c1e1900 */
[----:B0-----:R-:W-:-:S04]  /*0fd0*/  IMAD.WIDE.U32 R6, R0, 0x4, R6 ;  /* 0x0000000400067825 */ /* 0x001fc800078e0006 */
[----:B--2---:R-:W-:-:S05]  /*0fe0*/  FMUL R9, R15, R2 ;  /* 0x000000020f097220 */ /* 0x004fca0000400000 */
        /* <DEDUP_REMOVED lines=21> */
[----:B------:R4:W-:Y:S01]  /*1140*/  REDG.E.ADD.F32.FTZ.RN.STRONG.GPU desc[UR12][R6.64+0x1c], R17 ;  /* 0x00001c11060079a6 */ /* 0x0009e2000c12f30c */
[----:B------:R-:W-:-:S07]  /*1150*/  IADD3 R0, PT, PT, R0, 0x8, RZ ;  /* 0x0000000800007810 */ /* 0x000fce0007ffe0ff */
.L_x_39:
[----:B------:R-:W-:Y:S05]  /*1160*/  BRA.U !UP1, `(.L_x_36) ;  /* 0x0000000109a47547 */ /* 0x000fea000b800000 */
[----:B------:R-:W-:Y:S02]  /*1170*/  UISETP.GE.U32.AND UP0, UPT, UR5, 0x4, UPT ;  /* 0x000000040500788c */ /* 0x000fe4000bf06070 */
[----:B------:R-:W-:-:S04]  /*1180*/  ULOP3.LUT UR4, UR8, 0x3, URZ, 0xc0, !UPT ;  /* 0x0000000308047892 */ /* 0x000fc8000f8ec0ff */
[----:B------:R-:W-:-:S03]  /*1190*/  UISETP.NE.AND UP1, UPT, UR4, URZ, UPT ;  /* 0x000000ff0400728c */ /* 0x000fc6000bf25270 */
[----:B------:R-:W-:Y:S08]  /*11a0*/  BRA.U !UP0, `(.L_x_40) ;  /* 0x0000000108487547 */ /* 0x000ff0000b800000 */
[----:B------:R-:W1:Y:S01]  /*11b0*/  LDC.64 R4, c[0x0][0x380] ;  /* 0x0000e000ff047b82 */ /* 0x000e620000000a00 */
[----:B0---4-:R-:W-:-:S05]  /*11c0*/  IADD3 R7, PT, PT, R3, R0, RZ ;  /* 0x0000000003077210 */ /* 0x011fca0007ffe0ff */
        /* <DEDUP_REMOVED lines=12> */
[----:B------:R-:W2:Y:S02]  /*1290*/  LDG.E R2, desc[UR12][R6.64+0xc] ;  /* 0x00000c0c06027981 */ /* 0x000ea4000c1e1900 */
[----:B--2---:R-:W-:-:S05]  /*12a0*/  FMUL R17, R15, R2 ;  /* 0x000000020f117220 */ /* 0x004fca0000400000 */
[----:B------:R1:W-:Y:S01]  /*12b0*/  REDG.E.ADD.F32.FTZ.RN.STRONG.GPU desc[UR12][R4.64+0xc], R17 ;  /* 0x00000c11040079a6 */ /* 0x0003e2000c12f30c */
[----:B------:R-:W-:-:S07]  /*12c0*/  IADD3 R0, PT, PT, R0, 0x4, RZ ;  /* 0x0000000400007810 */ /* 0x000fce0007ffe0ff */
.L_x_40:
[----:B------:R-:W-:Y:S05]  /*12d0*/  BRA.U !UP1, `(.L_x_36) ;  /* 0x0000000109487547 */ /* 0x000fea000b800000 */
[----:B-1----:R-:W1:Y:S01]  /*12e0*/  LDC.64 R4, c[0x0][0x390] ;  /* 0x0000e400ff047b82 */ /* 0x002e620000000a00 */
[----:B0---4-:R-:W-:Y:S01]  /*12f0*/  IADD3 R9, PT, PT, R3, R0, RZ ;  /* 0x0000000003097210 */ /* 0x011fe20007ffe0ff */
[----:B------:R-:W-:-:S06]  /*1300*/  UIADD3 UR4, UPT, UPT, -UR4, URZ, URZ ;  /* 0x000000ff04047290 */ /* 0x000fcc000fffe1ff */
[----:B------:R-:W0:Y:S01]  /*1310*/  LDC.64 R6, c[0x0][0x380] ;  /* 0x0000e000ff067b82 */ /* 0x000e220000000a00 */
[----:B-1----:R-:W-:-:S05]  /*1320*/  IMAD.WIDE.U32 R4, R0, 0x4, R4 ;  /* 0x0000000400047825 */ /* 0x002fca00078e0004 */
[----:B------:R-:W-:-:S07]  /*1330*/  MOV R11, R5 ;  /* 0x00000005000b7202 */ /* 0x000fce0000000f00 */
.L_x_41:
[----:B0-2---:R-:W-:-:S06]  /*1340*/  IMAD.WIDE R2, R9, 0x4, R6 ;  /* 0x0000000409027825 */ /* 0x005fcc00078e0206 */
[----:B------:R0:W2:Y:S02]  /*1350*/  LDG.E R2, desc[UR12][R2.64] ;  /* 0x0000000c02027981 */ /* 0x0000a4000c1e1900 */
[----:B0-----:R-:W-:Y:S01]  /*1360*/  MOV R3, R11 ;  /* 0x0000000b00037202 */ /* 0x001fe20000000f00 */
[----:B------:R-:W-:Y:S01]  /*1370*/  UIADD3 UR4, UPT, UPT, UR4, 0x1, URZ ;  /* 0x0000000104047890 */ /* 0x000fe2000fffe0ff */
[----:B--2---:R-:W-:Y:S01]  /*1380*/  FMUL R5, R15, R2 ;  /* 0x000000020f057220 */ /* 0x004fe20000400000 */
[----:B------:R-:W-:-:S05]  /*1390*/  MOV R2, R4 ;  /* 0x0000000400027202 */ /* 0x000fca0000000f00 */
[----:B------:R2:W-:Y:S01]  /*13a0*/  REDG.E.ADD.F32.FTZ.RN.STRONG.GPU desc[UR12][R2.64], R5 ;  /* 0x00000005020079a6 */ /* 0x0005e2000c12f30c */
[----:B------:R-:W-:Y:S01]  /*13b0*/  UISETP.NE.AND UP0, UPT, UR4, URZ, UPT ;  /* 0x000000ff0400728c */ /* 0x000fe2000bf05270 */
[----:B------:R-:W-:Y:S02]  /*13c0*/  IADD3 R4, P0, PT, R4, 0x4, RZ ;  /* 0x0000000404047810 */ /* 0x000fe40007f1e0ff */
[----:B------:R-:W-:Y:S02]  /*13d0*/  IADD3 R9, PT, PT, R9, 0x1, RZ ;  /* 0x0000000109097810 */ /* 0x000fe40007ffe0ff */
[----:B------:R-:W-:-:S04]  /*13e0*/  IADD3.X R11, PT, PT, RZ, R11, RZ, P0, !PT ;  /* 0x0000000bff0b7210 */ /* 0x000fc800007fe4ff */
[----:B------:R-:W-:Y:S05]  /*13f0*/  BRA.U UP0, `(.L_x_41) ;  /* 0xfffffffd00d07547 */ /* 0x000fea000b83ffff */
.L_x_36:
[----:B--2---:R-:W2:Y:S02]  /*1400*/  LDC.64 R2, c[0x0][0x398] ;  /* 0x0000e600ff027b82 */ /* 0x004ea40000000a00 */
[----:B--2---:R-:W-:Y:S01]  /*1410*/  REDG.E.ADD.F32.FTZ.RN.STRONG.GPU desc[UR12][R2.64], R15 ;  /* 0x0000000f020079a6 */ /* 0x004fe2000c12f30c */
[----:B------:R-:W-:Y:S05]  /*1420*/  EXIT ;  /* 0x000000000000794d */ /* 0x000fea0003800000 */
.L_x_42:
        /* <DEDUP_REMOVED lines=13> */
.L_x_52:


//--------------------- .text._Z7predictPfS_S_S_ii --------------------------
	.section	.text._Z7predictPfS_S_S_ii,"ax",@progbits
	.align	128
        .global         _Z7predictPfS_S_S_ii
        .type           _Z7predictPfS_S_S_ii,@function
        .size           _Z7predictPfS_S_S_ii,(.L_x_53 - _Z7predictPfS_S_S_ii)
        .other          _Z7predictPfS_S_S_ii,@"STO_CUDA_ENTRY STV_DEFAULT"
_Z7predictPfS_S_S_ii:
.text._Z7predictPfS_S_S_ii:
        /* <DEDUP_REMOVED lines=20> */
[----:B------:R-:W0:Y:S01]  /*0140*/  LDCU.128 UR4, c[0x0][0x380] ;  /* 0x00007000ff0477ac */ /* 0x000e220008000c00 */
[----:B------:R-:W-:Y:S01]  /*0150*/  MOV R6, R7 ;  /* 0x0000000700067202 */ /* 0x000fe20000000f00 */
[----:B------:R-:W-:-:S04]  /*0160*/  ULOP3.LUT UR10, UR8, 0x7ffffff0, URZ, 0xc0, !UPT ;  /* 0x7ffffff0080a7892 */ /* 0x000fc8000f8ec0ff */
[----:B------:R-:W-:Y:S02]  /*0170*/  UIADD3 UR11, UPT, UPT, -UR10, URZ, URZ ;  /* 0x000000ff0a0b7290 */ /* 0x000fe4000fffe1ff */
[----:B------:R-:W-:Y:S01]  /*0180*/  MOV R8, UR10 ;  /* 0x0000000a00087c02 */ /* 0x000fe20008000f00 */
[----:B0-----:R-:W-:Y:S02]  /*0190*/  UIADD3 UR6, UP1, UPT, UR6, 0x20, URZ ;  /* 0x0000002006067890 */ /* 0x001fe4000ff3e0ff */
[----:B------:R-:W-:Y:S02]  /*01a0*/  UIADD3 UR4, UP2, UPT, UR4, 0x20, URZ ;  /* 0x0000002004047890 */ /* 0x000fe4000ff5e0ff */
[----:B------:R-:W-:Y:S02]  /*01b0*/  UIADD3.X UR7, UPT, UPT, URZ, UR7, URZ, UP1, !UPT ;  /* 0x00000007ff077290 */ /* 0x000fe40008ffe4ff */
[----:B------:R-:W-:Y:S01]  /*01c0*/  MOV R2, UR6 ;  /* 0x0000000600027c02 */ /* 0x000fe20008000f00 */
[----:B------:R-:W-:-:S03]  /*01d0*/  UIADD3.X UR5, UPT, UPT, URZ, UR5, URZ, UP2, !UPT ;  /* 0x00000005ff057290 */ /* 0x000fc600097fe4ff */
[----:B------:R-:W-:-:S09]  /*01e0*/  MOV R3, UR7 ;  /* 0x0000000700037c02 */ /* 0x000fd20008000f00 */
.L_x_45:
        /* <DEDUP_REMOVED lines=57> */
.L_x_44:
        /* <DEDUP_REMOVED lines=35> */
.L_x_46:
        /* <DEDUP_REMOVED lines=23> */
.L_x_47:
        /* <DEDUP_REMOVED lines=8> */
.L_x_48:
        /* <DEDUP_REMOVED lines=11> */
.L_x_43:
[----:B------:R-:W0:Y:S02]  /*0a50*/  LDC.64 R2, c[0x0][0x398] ;  /* 0x0000e600ff027b82 */ /* 0x000e240000000a00 */
[----:B0-----:R-:W-:-:S05]  /*0a60*/  IMAD.WIDE R2, R0, 0x4, R2 ;  /* 0x0000000400027825 */ /* 0x001fca00078e0202 */
[----:B-----5:R-:W-:Y:S01]  /*0a70*/  STG.E desc[UR12][R2.64], R15 ;  /* 0x0000000f02007986 */ /* 0x020fe2000c10190c */
[----:B------:R-:W-:Y:S05]  /*0a80*/  EXIT ;  /* 0x000000000000794d */ /* 0x000fea0003800000 */
.L_x_49:
        /* <DEDUP_REMOVED lines=15> */
.L_x_53:


//--------------------- .nv.shared.reserved.0     --------------------------
	.section	.nv.shared.reserved.0,"aw",@nobits
	.weak		__nv_reservedSMEM_offset_0_alias
	.size		__nv_reservedSMEM_offset_0_alias, 0, 64
	.other		__nv_reservedSMEM_offset_0_alias,@"STO_CUDA_RESERVED_SHARED STV_DEFAULT"
__nv_reservedSMEM_offset_0_alias:
	.zero		0
	.zero		64


//--------------------- .nv.constant0._Z13update_paramsPfS_S_S_fii --------------------------
	.section	.nv.constant0._Z13update_paramsPfS_S_S_fii,"a",@progbits
	.sectionflags	@""
	.align	4
.nv.constant0._Z13update_paramsPfS_S_S_fii:
	.zero		940


//--------------------- .nv.constant0._Z16compute_gradientPfS_S_S_S_S_ii --------------------------
	.section	.nv.constant0._Z16compute_gradientPfS_S_S_S_S_ii,"a",@progbits
	.sectionflags	@""
	.align	4
.nv.constant0._Z16compute_gradientPfS_S_S_S_S_ii:
	.zero		952


//--------------------- .nv.constant0._Z7predictPfS_S_S_ii --------------------------
	.section	.nv.constant0._Z7predictPfS_S_S_ii,"a",@progbits
	.sectionflags	@""
	.align	4
.nv.constant0._Z7predictPfS_S_S_ii:
	.zero		936


//--------------------- SYMBOLS --------------------------

	.type		.nv.reservedSmem.offset0,@object
	.size		.nv.reservedSmem.offset0,0x4
